def attn_fwd(
    Q,
    K,
    V,
    Out,
    Lse,
    sm_scale,
    stride_qz,
    stride_qh,
    stride_qm,
    stride_qk,
    stride_kz,
    stride_kh,
    stride_kn,
    stride_kk,
    stride_vz,
    stride_vh,
    stride_vn,
    stride_vk,
    stride_oz,
    stride_oh,
    stride_om,
    stride_ok,
    seqlen_q,
    seqlen_k,
    BLOCK_M: tl.constexpr,
    BLOCK_N: tl.constexpr,
    HEAD_DIM: tl.constexpr,
    CAUSAL: tl.constexpr,
):
    start_m = tl.program_id(0)
    off_hz = tl.program_id(1)
    q_off = off_hz * stride_qh
    k_off = off_hz * stride_kh
    v_off = off_hz * stride_vh
    offs_m = start_m * BLOCK_M + tl.arange(0, BLOCK_M)
    offs_d = tl.arange(0, HEAD_DIM)
    offs_n = tl.arange(0, BLOCK_N)
    q_ptrs = Q + q_off + offs_m[:, None] * stride_qm + offs_d[None, :] * stride_qk
    k_ptrs = K + k_off + offs_d[:, None] * stride_kk + offs_n[None, :] * stride_kn
    v_ptrs = V + v_off + offs_n[:, None] * stride_vn + offs_d[None, :] * stride_vk
    m_i = tl.full([BLOCK_M], float("-inf"), dtype=tl.float32)
    l_i = tl.zeros([BLOCK_M], dtype=tl.float32) + 1.0
    acc = tl.zeros([BLOCK_M, HEAD_DIM], dtype=tl.float32)
    q = tl.load(q_ptrs)
    acc, l_i, m_i = _attn_fwd_inner(
        acc,
        l_i,
        m_i,
        q,
        k_ptrs,
        v_ptrs,
        sm_scale,
        stride_kn,
        stride_vn,
        start_m,
        seqlen_k,
        BLOCK_M,
        BLOCK_N,
        HEAD_DIM,
        CAUSAL,
    )
    acc = acc / l_i[:, None]
    lse = m_i + tl.math.log2(l_i) / 1.4426950408889634
    o_ptrs = (
        Out
        + off_hz * stride_oh
        + offs_m[:, None] * stride_om
        + offs_d[None, :] * stride_ok
    )
    tl.store(o_ptrs, acc.to(Out.dtype.element_ty))
    tl.store(Lse + off_hz * seqlen_q + offs_m, lse)

# config = {"BLOCK_M": 32, "BLOCK_N": 64, "HEAD_DIM": 128, "arch": "sm_80", "causal": false, "dtype": "fp16", "num_stages": 2, "num_warps": 8}
# arch = sm_80


// ===== COMPILED SASS (sm_80) =====

	.target	sm_80

	.elftype	@"ET_EXEC"


//--------------------- .note.nv.tkinfo           --------------------------
	.section	.note.nv.tkinfo,"",@"SHT_NOTE"
	.sectionflags	@"SHF_NOTE_NV_TKINFO"
	.tkinfo
        /*0018*/ 	.word	0x00000002
        /*0030*/ 	.string	""
        /*0030*/ 	.string	"ptxas"
        /*0030*/ 	.string	"Cuda compilation tools, release 13.0, V13.0.88"
        /*0030*/ 	.string	"Build cuda_13.0.r13.0/compiler.36424714_0"
        /*0030*/ 	.string	"-v  -suppress-debug-info  -lineinfo  -arch sm_80 "



//--------------------- .note.nv.cuinfo           --------------------------
	.section	.note.nv.cuinfo,"",@"SHT_NOTE"
	.sectionflags	@"SHF_NOTE_NV_CUINFO"
        /*0018*/ 	.short	0x0002
        /*001a*/ 	.short	0x0050
        /*001c*/ 	.short	0x0082
	.zero		2


//--------------------- .nv.info                  --------------------------
	.section	.nv.info,"",@"SHT_CUDA_INFO"
	.align	4


	//----- nvinfo : EIATTR_REGCOUNT
	.align		4
        /*0000*/ 	.byte	0x04, 0x2f
        /*0002*/ 	.short	(.L_2 - .L_1)
	.align		4
.L_1:
        /*0004*/ 	.word	index@(attn_fwd)
        /*0008*/ 	.word	0x000000fe


	//----- nvinfo : EIATTR_FRAME_SIZE
	.align		4
.L_2:
        /*000c*/ 	.byte	0x04, 0x11
        /*000e*/ 	.short	(.L_4 - .L_3)
	.align		4
.L_3:
        /*0010*/ 	.word	index@(attn_fwd)
        /*0014*/ 	.word	0x00000000


	//----- nvinfo : EIATTR_MIN_STACK_SIZE
	.align		4
.L_4:
        /*0018*/ 	.byte	0x04, 0x12
        /*001a*/ 	.short	(.L_6 - .L_5)
	.align		4
.L_5:
        /*001c*/ 	.word	index@(attn_fwd)
        /*0020*/ 	.word	0x00000000
.L_6:


//--------------------- .nv.info.attn_fwd         --------------------------
	.section	.nv.info.attn_fwd,"",@"SHT_CUDA_INFO"
	.sectionflags	@""
	.align	4


	//----- nvinfo : EIATTR_CUDA_API_VERSION
	.align		4
        /*0000*/ 	.byte	0x04, 0x37
        /*0002*/ 	.short	(.L_8 - .L_7)
.L_7:
        /*0004*/ 	.word	0x00000082


	//----- nvinfo : EIATTR_SW2861232_WAR
	.align		4
.L_8:
        /*0008*/ 	.byte	0x01, 0x35
	.zero		2


	//----- nvinfo : EIATTR_PARAM_CBANK
	.align		4
        /*000c*/ 	.byte	0x04, 0x0a
        /*000e*/ 	.short	(.L_10 - .L_9)
	.align		4
.L_9:
        /*0010*/ 	.word	index@(.nv.constant0.attn_fwd)
        /*0014*/ 	.short	0x0160
        /*0016*/ 	.short	0x0088


	//----- nvinfo : EIATTR_CBANK_PARAM_SIZE
	.align		4
.L_10:
        /*0018*/ 	.byte	0x03, 0x19
        /*001a*/ 	.short	0x0088


	//----- nvinfo : EIATTR_KPARAM_INFO
	.align		4
        /*001c*/ 	.byte	0x04, 0x17
        /*001e*/ 	.short	(.L_12 - .L_11)
.L_11:
        /*0020*/ 	.word	0x00000000
        /*0024*/ 	.short	0x0019
        /*0026*/ 	.short	0x0080
        /*0028*/ 	.byte	0x00, 0xf4, 0x21, 0x00


	//----- nvinfo : EIATTR_KPARAM_INFO
	.align		4
.L_12:
        /*002c*/ 	.byte	0x04, 0x17
        /*002e*/ 	.short	(.L_14 - .L_13)
.L_13:
        /*0030*/ 	.word	0x00000000
        /*0034*/ 	.short	0x0018
        /*0036*/ 	.short	0x0078
        /*0038*/ 	.byte	0x00, 0xf4, 0x21, 0x00


	//----- nvinfo : EIATTR_KPARAM_INFO
	.align		4
.L_14:
        /*003c*/ 	.byte	0x04, 0x17
        /*003e*/ 	.short	(.L_16 - .L_15)
.L_15:
        /*0040*/ 	.word	0x00000000
        /*0044*/ 	.short	0x0017
        /*0046*/ 	.short	0x0070
        /*0048*/ 	.byte	0x00, 0xf0, 0x11, 0x00


	//----- nvinfo : EIATTR_KPARAM_INFO
	.align		4
.L_16:
        /*004c*/ 	.byte	0x04, 0x17
        /*004e*/ 	.short	(.L_18 - .L_17)
.L_17:
        /*0050*/ 	.word	0x00000000
        /*0054*/ 	.short	0x0016
        /*0056*/ 	.short	0x006c
        /*0058*/ 	.byte	0x00, 0xf0, 0x11, 0x00


	//----- nvinfo : EIATTR_KPARAM_INFO
	.align		4
.L_18:
        /*005c*/ 	.byte	0x04, 0x17
        /*005e*/ 	.short	(.L_20 - .L_19)
.L_19:
        /*0060*/ 	.word	0x00000000
        /*0064*/ 	.short	0x0015
        /*0066*/ 	.short	0x0068
        /*0068*/ 	.byte	0x00, 0xf0, 0x11, 0x00


	//----- nvinfo : EIATTR_KPARAM_INFO
	.align		4
.L_20:
        /*006c*/ 	.byte	0x04, 0x17
        /*006e*/ 	.short	(.L_22 - .L_21)
.L_21:
        /*0070*/ 	.word	0x00000000
        /*0074*/ 	.short	0x0014
        /*0076*/ 	.short	0x0064
        /*0078*/ 	.byte	0x00, 0xf0, 0x11, 0x00


	//----- nvinfo : EIATTR_KPARAM_INFO
	.align		4
.L_22:
        /*007c*/ 	.byte	0x04, 0x17
        /*007e*/ 	.short	(.L_24 - .L_23)
.L_23:
        /*0080*/ 	.word	0x00000000
        /*0084*/ 	.short	0x0013
        /*0086*/ 	.short	0x0060
        /*0088*/ 	.byte	0x00, 0xf0, 0x11, 0x00


	//----- nvinfo : EIATTR_KPARAM_INFO
	.align		4
.L_24:
        /*008c*/ 	.byte	0x04, 0x17
        /*008e*/ 	.short	(.L_26 - .L_25)
.L_25:
        /*0090*/ 	.word	0x00000000
        /*0094*/ 	.short	0x0012
        /*0096*/ 	.short	0x005c
        /*0098*/ 	.byte	0x00, 0xf0, 0x11, 0x00


	//----- nvinfo : EIATTR_KPARAM_INFO
	.align		4
.L_26:
        /*009c*/ 	.byte	0x04, 0x17
        /*009e*/ 	.short	(.L_28 - .L_27)
.L_27:
        /*00a0*/ 	.word	0x00000000
        /*00a4*/ 	.short	0x0011
        /*00a6*/ 	.short	0x0058
        /*00a8*/ 	.byte	0x00, 0xf0, 0x11, 0x00


	//----- nvinfo : EIATTR_KPARAM_INFO
	.align		4
.L_28:
        /*00ac*/ 	.byte	0x04, 0x17
        /*00ae*/ 	.short	(.L_30 - .L_29)
.L_29:
        /*00b0*/ 	.word	0x00000000
        /*00b4*/ 	.short	0x0010
        /*00b6*/ 	.short	0x0054
        /*00b8*/ 	.byte	0x00, 0xf0, 0x11, 0x00


	//----- nvinfo : EIATTR_KPARAM_INFO
	.align		4
.L_30:
        /*00bc*/ 	.byte	0x04, 0x17
        /*00be*/ 	.short	(.L_32 - .L_31)
.L_31:
        /*00c0*/ 	.word	0x00000000
        /*00c4*/ 	.short	0x000f
        /*00c6*/ 	.short	0x0050
        /*00c8*/ 	.byte	0x00, 0xf0, 0x11, 0x00


	//----- nvinfo : EIATTR_KPARAM_INFO
	.align		4
.L_32:
        /*00cc*/ 	.byte	0x04, 0x17
        /*00ce*/ 	.short	(.L_34 - .L_33)
.L_33:
        /*00d0*/ 	.word	0x00000000
        /*00d4*/ 	.short	0x000e
        /*00d6*/ 	.short	0x004c
        /*00d8*/ 	.byte	0x00, 0xf0, 0x11, 0x00


	//----- nvinfo : EIATTR_KPARAM_INFO
	.align		4
.L_34:
        /*00dc*/ 	.byte	0x04, 0x17
        /*00de*/ 	.short	(.L_36 - .L_35)
.L_35:
        /*00e0*/ 	.word	0x00000000
        /*00e4*/ 	.short	0x000d
        /*00e6*/ 	.short	0x0048
        /*00e8*/ 	.byte	0x00, 0xf0, 0x11, 0x00


	//----- nvinfo : EIATTR_KPARAM_INFO
	.align		4
.L_36:
        /*00ec*/ 	.byte	0x04, 0x17
        /*00ee*/ 	.short	(.L_38 - .L_37)
.L_37:
        /*00f0*/ 	.word	0x00000000
        /*00f4*/ 	.short	0x000c
        /*00f6*/ 	.short	0x0044
        /*00f8*/ 	.byte	0x00, 0xf0, 0x11, 0x00


	//----- nvinfo : EIATTR_KPARAM_INFO
	.align		4
.L_38:
        /*00fc*/ 	.byte	0x04, 0x17
        /*00fe*/ 	.short	(.L_40 - .L_39)
.L_39:
        /*0100*/ 	.word	0x00000000
        /*0104*/ 	.short	0x000b
        /*0106*/ 	.short	0x0040
        /*0108*/ 	.byte	0x00, 0xf0, 0x11, 0x00


	//----- nvinfo : EIATTR_KPARAM_INFO
	.align		4
.L_40:
        /*010c*/ 	.byte	0x04, 0x17
        /*010e*/ 	.short	(.L_42 - .L_41)
.L_41:
        /*0110*/ 	.word	0x00000000
        /*0114*/ 	.short	0x000a
        /*0116*/ 	.short	0x003c
        /*0118*/ 	.byte	0x00, 0xf0, 0x11, 0x00


	//----- nvinfo : EIATTR_KPARAM_INFO
	.align		4
.L_42:
        /*011c*/ 	.byte	0x04, 0x17
        /*011e*/ 	.short	(.L_44 - .L_43)
.L_43:
        /*0120*/ 	.word	0x00000000
        /*0124*/ 	.short	0x0009
        /*0126*/ 	.short	0x0038
        /*0128*/ 	.byte	0x00, 0xf0, 0x11, 0x00


	//----- nvinfo : EIATTR_KPARAM_INFO
	.align		4
.L_44:
        /*012c*/ 	.byte	0x04, 0x17
        /*012e*/ 	.short	(.L_46 - .L_45)
.L_45:
        /*0130*/ 	.word	0x00000000
        /*0134*/ 	.short	0x0008
        /*0136*/ 	.short	0x0034
        /*0138*/ 	.byte	0x00, 0xf0, 0x11, 0x00


	//----- nvinfo : EIATTR_KPARAM_INFO
	.align		4
.L_46:
        /*013c*/ 	.byte	0x04, 0x17
        /*013e*/ 	.short	(.L_48 - .L_47)
.L_47:
        /*0140*/ 	.word	0x00000000
        /*0144*/ 	.short	0x0007
        /*0146*/ 	.short	0x0030
        /*0148*/ 	.byte	0x00, 0xf0, 0x11, 0x00


	//----- nvinfo : EIATTR_KPARAM_INFO
	.align		4
.L_48:
        /*014c*/ 	.byte	0x04, 0x17
        /*014e*/ 	.short	(.L_50 - .L_49)
.L_49:
        /*0150*/ 	.word	0x00000000
        /*0154*/ 	.short	0x0006
        /*0156*/ 	.short	0x002c
        /*0158*/ 	.byte	0x00, 0xf0, 0x11, 0x00


	//----- nvinfo : EIATTR_KPARAM_INFO
	.align		4
.L_50:
        /*015c*/ 	.byte	0x04, 0x17
        /*015e*/ 	.short	(.L_52 - .L_51)
.L_51:
        /*0160*/ 	.word	0x00000000
        /*0164*/ 	.short	0x0005
        /*0166*/ 	.short	0x0028
        /*0168*/ 	.byte	0x00, 0xf0, 0x11, 0x00


	//----- nvinfo : EIATTR_KPARAM_INFO
	.align		4
.L_52:
        /*016c*/ 	.byte	0x04, 0x17
        /*016e*/ 	.short	(.L_54 - .L_53)
.L_53:
        /*0170*/ 	.word	0x00000000
        /*0174*/ 	.short	0x0004
        /*0176*/ 	.short	0x0020
        /*0178*/ 	.byte	0x00, 0xf4, 0x21, 0x00


	//----- nvinfo : EIATTR_KPARAM_INFO
	.align		4
.L_54:
        /*017c*/ 	.byte	0x04, 0x17
        /*017e*/ 	.short	(.L_56 - .L_55)
.L_55:
        /*0180*/ 	.word	0x00000000
        /*0184*/ 	.short	0x0003
        /*0186*/ 	.short	0x0018
        /*0188*/ 	.byte	0x00, 0xf4, 0x21, 0x00


	//----- nvinfo : EIATTR_KPARAM_INFO
	.align		4
.L_56:
        /*018c*/ 	.byte	0x04, 0x17
        /*018e*/ 	.short	(.L_58 - .L_57)
.L_57:
        /*0190*/ 	.word	0x00000000
        /*0194*/ 	.short	0x0002
        /*0196*/ 	.short	0x0010
        /*0198*/ 	.byte	0x00, 0xf4, 0x21, 0x00


	//----- nvinfo : EIATTR_KPARAM_INFO
	.align		4
.L_58:
        /*019c*/ 	.byte	0x04, 0x17
        /*019e*/ 	.short	(.L_60 - .L_59)
.L_59:
        /*01a0*/ 	.word	0x00000000
        /*01a4*/ 	.short	0x0001
        /*01a6*/ 	.short	0x0008
        /*01a8*/ 	.byte	0x00, 0xf4, 0x21, 0x00


	//----- nvinfo : EIATTR_KPARAM_INFO
	.align		4
.L_60:
        /*01ac*/ 	.byte	0x04, 0x17
        /*01ae*/ 	.short	(.L_62 - .L_61)
.L_61:
        /*01b0*/ 	.word	0x00000000
        /*01b4*/ 	.short	0x0000
        /*01b6*/ 	.short	0x0000
        /*01b8*/ 	.byte	0x00, 0xf4, 0x21, 0x00


	//----- nvinfo : EIATTR_MAXREG_COUNT
	.align		4
.L_62:
        /*01bc*/ 	.byte	0x03, 0x1b
        /*01be*/ 	.short	0x00ff


	//----- nvinfo : EIATTR_NUM_BARRIERS
	.align		4
        /*01c0*/ 	.byte	0x02, 0x4c
        /*01c2*/ 	.byte	0x01
	.zero		1


	//----- nvinfo : EIATTR_MERCURY_ISA_VERSION
	.align		4
        /*01c4*/ 	.byte	0x03, 0x5f
        /*01c6*/ 	.short	0x0000


	//----- nvinfo : EIATTR_COOP_GROUP_MASK_REGIDS
	.align		4
        /*01c8*/ 	.byte	0x04, 0x29
        /*01ca*/ 	.short	(.L_64 - .L_63)


	//   ....[0]....
.L_63:
        /*01cc*/ 	.word	0xffffffff


	//   ....[1]....
        /*01d0*/ 	.word	0xffffffff


	//   ....[2]....
        /*01d4*/ 	.word	0xffffffff


	//   ....[3]....
        /*01d8*/ 	.word	0xffffffff


	//   ....[4]....
        /*01dc*/ 	.word	0xffffffff


	//   ....[5]....
        /*01e0*/ 	.word	0xffffffff


	//   ....[6]....
        /*01e4*/ 	.word	0xffffffff


	//   ....[7]....
        /*01e8*/ 	.word	0xffffffff


	//   ....[8]....
        /*01ec*/ 	.word	0xffffffff


	//   ....[9]....
        /*01f0*/ 	.word	0xffffffff


	//   ....[10]....
        /*01f4*/ 	.word	0xffffffff


	//   ....[11]....
        /*01f8*/ 	.word	0xffffffff


	//   ....[12]....
        /*01fc*/ 	.word	0xffffffff


	//   ....[13]....
        /*0200*/ 	.word	0xffffffff


	//   ....[14]....
        /*0204*/ 	.word	0xffffffff


	//   ....[15]....
        /*0208*/ 	.word	0xffffffff


	//   ....[16]....
        /*020c*/ 	.word	0xffffffff


	//   ....[17]....
        /*0210*/ 	.word	0xffffffff


	//   ....[18]....
        /*0214*/ 	.word	0xffffffff


	//   ....[19]....
        /*0218*/ 	.word	0xffffffff


	//   ....[20]....
        /*021c*/ 	.word	0xffffffff


	//   ....[21]....
        /*0220*/ 	.word	0xffffffff


	//----- nvinfo : EIATTR_COOP_GROUP_INSTR_OFFSETS
	.align		4
.L_64:
        /*0224*/ 	.byte	0x04, 0x28
        /*0226*/ 	.short	(.L_66 - .L_65)


	//   ....[0]....
.L_65:
        /*0228*/ 	.word	0x00002440


	//   ....[1]....
        /*022c*/ 	.word	0x00002450


	//   ....[2]....
        /*0230*/ 	.word	0x00002460


	//   ....[3]....
        /*0234*/ 	.word	0x00002470


	//   ....[4]....
        /*0238*/ 	.word	0x000024c0


	//   ....[5]....
        /*023c*/ 	.word	0x000024d0


	//   ....[6]....
        /*0240*/ 	.word	0x000024e0


	//   ....[7]....
        /*0244*/ 	.word	0x000024f0


	//   ....[8]....
        /*0248*/ 	.word	0x000025b0


	//   ....[9]....
        /*024c*/ 	.word	0x000025d0


	//   ....[10]....
        /*0250*/ 	.word	0x000025f0


	//   ....[11]....
        /*0254*/ 	.word	0x00002860


	//   ....[12]....
        /*0258*/ 	.word	0x00002870


	//   ....[13]....
        /*025c*/ 	.word	0x00002890


	//   ....[14]....
        /*0260*/ 	.word	0x000028a0


	//   ....[15]....
        /*0264*/ 	.word	0x00002900


	//   ....[16]....
        /*0268*/ 	.word	0x00002910


	//   ....[17]....
        /*026c*/ 	.word	0x00002920


	//   ....[18]....
        /*0270*/ 	.word	0x00002930


	//   ....[19]....
        /*0274*/ 	.word	0x000029e0


	//   ....[20]....
        /*0278*/ 	.word	0x00002a00


	//   ....[21]....
        /*027c*/ 	.word	0x00002a20


	//----- nvinfo : EIATTR_EXIT_INSTR_OFFSETS
	.align		4
.L_66:
        /*0280*/ 	.byte	0x04, 0x1c
        /*0282*/ 	.short	(.L_68 - .L_67)


	//   ....[0]....
.L_67:
        /*0284*/ 	.word	0x000047c0


	//   ....[1]....
        /*0288*/ 	.word	0x00004860


	//----- nvinfo : EIATTR_REQNTID
	.align		4
.L_68:
        /*028c*/ 	.byte	0x04, 0x10
        /*028e*/ 	.short	(.L_70 - .L_69)
.L_69:
        /*0290*/ 	.word	0x00000100
        /*0294*/ 	.word	0x00000001
        /*0298*/ 	.word	0x00000001
.L_70:


//--------------------- .nv.callgraph             --------------------------
	.section	.nv.callgraph,"",@"SHT_CUDA_CALLGRAPH"
	.align	4
	.sectionentsize	8
	.align		4
        /*0000*/ 	.word	0x00000000
	.align		4
        /*0004*/ 	.word	0xffffffff
	.align		4
        /*0008*/ 	.word	0x00000000
	.align		4
        /*000c*/ 	.word	0xfffffffe
	.align		4
        /*0010*/ 	.word	0x00000000
	.align		4
        /*0014*/ 	.word	0xfffffffd
	.align		4
        /*0018*/ 	.word	0x00000000
	.align		4
        /*001c*/ 	.word	0xfffffffc


//--------------------- .nv.rel.action            --------------------------
	.section	.nv.rel.action,"",@"SHT_CUDA_RELOCINFO"
	.align	8
	.sectionentsize	8
        /*0000*/ 	.byte	0x73, 0x00, 0x00, 0x00, 0x00, 0x00, 0x00, 0x00, 0x00, 0x00, 0x00, 0x11, 0x25, 0x00, 0x05, 0x36


//--------------------- .nv.constant4             --------------------------
	.section	.nv.constant4,"a",@progbits
	.align	8
	.align		8
.nv.constant4:
        /*0000*/ 	.dword	_$_str


//--------------------- .nv.constant0.attn_fwd    --------------------------
	.section	.nv.constant0.attn_fwd,"a",@progbits
	.sectionflags	@""
	.align	4
.nv.constant0.attn_fwd:
	.zero		488


//--------------------- .text.attn_fwd            --------------------------
	.section	.text.attn_fwd,"ax",@progbits
	.sectioninfo	@"SHI_REGISTERS=254"
	.align	128
        .global         attn_fwd
        .type           attn_fwd,@function
        .size           attn_fwd,(.L_x_3 - attn_fwd)
        .other          attn_fwd,@"STO_CUDA_ENTRY STV_DEFAULT"
attn_fwd:
.text.attn_fwd:
[----:B------:R-:W-:Y:S02]  /*0000*/  IMAD.MOV.U32 R1, RZ, RZ, c[0x0][0x28] ;  /* 0x00000a00ff017624 */ /* 0x000fe400078e00ff */
[----:B------:R-:W0:Y:S01]  /*0010*/  S2R R51, SR_TID.X ;  /* 0x0000000000337919 */ /* 0x000e220000002100 */
[----:B------:R-:W-:Y:S01]  /*0020*/  MOV R22, c[0x0][0x198] ;  /* 0x0000660000167a02 */ /* 0x000fe20000000f00 */
[----:B------:R-:W-:Y:S02]  /*0030*/  ULDC.64 UR4, c[0x0][0x118] ;  /* 0x0000460000047ab9 */ /* 0x000fe40000000a00 */
[----:B------:R-:W1:Y:S04]  /*0040*/  S2R R2, SR_CTAID.X ;  /* 0x0000000000027919 */ /* 0x000e680000002500 */
[----:B------:R-:W2:Y:S01]  /*0050*/  S2R R0, SR_CTAID.Y ;  /* 0x0000000000007919 */ /* 0x000ea20000002600 */
[----:B0-----:R-:W-:Y:S02]  /*0060*/  LOP3.LUT R21, R51, 0x1f, RZ, 0xc0, !PT ;  /* 0x0000001f33157812 */ /* 0x001fe400078ec0ff */
[----:B------:R-:W-:-:S03]  /*0070*/  SHF.R.U32.HI R16, RZ, 0x5, R51 ;  /* 0x00000005ff107819 */ /* 0x000fc60000011633 */
[----:B-1----:R-:W-:Y:S01]  /*0080*/  IMAD R2, R2, 0x20, R21 ;  /* 0x0000002002027824 */ /* 0x002fe200078e0215 */
[----:B------:R-:W-:Y:S01]  /*0090*/  SGXT.U32 R16, R16, 0x3 ;  /* 0x000000031010781a */ /* 0x000fe20000000000 */
[----:B--2---:R-:W-:Y:S02]  /*00a0*/  IMAD R3, R0, c[0x0][0x190], RZ ;  /* 0x0000640000037a24 */ /* 0x004fe400078e02ff */
[----:B------:R-:W-:Y:S02]  /*00b0*/  IMAD R5, R2, c[0x0][0x194], RZ ;  /* 0x0000650002057a24 */ /* 0x000fe400078e02ff */
[----:B------:R-:W-:Y:S02]  /*00c0*/  IMAD.SHL.U32 R4, R3, 0x2, RZ ;  /* 0x0000000203047824 */ /* 0x000fe400078e00ff */
[----:B------:R-:W-:Y:S02]  /*00d0*/  IMAD.SHL.U32 R7, R5, 0x2, RZ ;  /* 0x0000000205077824 */ /* 0x000fe400078e00ff */
[----:B------:R-:W-:-:S02]  /*00e0*/  IMAD R8, R16, c[0x0][0x198], RZ ;  /* 0x0000660010087a24 */ /* 0x000fc400078e02ff */
[----:B------:R-:W-:Y:S01]  /*00f0*/  IMAD.HI R3, R3, 0x2, RZ ;  /* 0x0000000203037827 */ /* 0x000fe200078e02ff */
[----:B------:R-:W-:Y:S02]  /*0100*/  IADD3 R18, P0, P1, R7, c[0x0][0x160], R4 ;  /* 0x0000580007127a10 */ /* 0x000fe4000791e004 */
[----:B------:R-:W-:Y:S01]  /*0110*/  LEA R7, R22, R8, 0x3 ;  /* 0x0000000816077211 */ /* 0x000fe200078e18ff */
[----:B------:R-:W-:-:S05]  /*0120*/  IMAD.HI R6, R5, 0x2, RZ ;  /* 0x0000000205067827 */ /* 0x000fca00078e02ff */
[----:B------:R-:W-:Y:S01]  /*0130*/  IADD3.X R20, R6, c[0x0][0x164], R3, P0, P1 ;  /* 0x0000590006147a10 */ /* 0x000fe200007e2403 */
[----:B------:R-:W-:Y:S01]  /*0140*/  IMAD R3, R22, 0x8, R7 ;  /* 0x0000000816037824 */ /* 0x000fe200078e0207 */
[-C--:B------:R-:W-:Y:S02]  /*0150*/  LEA R4, P0, R8, R18.reuse, 0x1 ;  /* 0x0000001208047211 */ /* 0x080fe400078008ff */
[----:B------:R-:W-:Y:S01]  /*0160*/  LEA R6, P1, R7, R18, 0x1 ;  /* 0x0000001207067211 */ /* 0x000fe200078208ff */
[----:B------:R-:W-:Y:S01]  /*0170*/  IMAD R11, R22, 0x8, R3 ;  /* 0x00000008160b7824 */ /* 0x000fe200078e0203 */
[----:B------:R-:W-:Y:S02]  /*0180*/  LEA.HI.X.SX32 R5, R8, R20, 0x1, P0 ;  /* 0x0000001408057211 */ /* 0x000fe400000f0eff */
[----:B------:R-:W-:Y:S02]  /*0190*/  LEA R8, P0, R3, R18, 0x1 ;  /* 0x0000001203087211 */ /* 0x000fe400078008ff */
[-C--:B------:R-:W-:Y:S01]  /*01a0*/  LEA.HI.X.SX32 R7, R7, R20.reuse, 0x1, P1 ;  /* 0x0000001407077211 */ /* 0x080fe200008f0eff */
[----:B------:R0:W2:Y:S01]  /*01b0*/  LDG.E.U16 R19, [R4.64] ;  /* 0x0000000404137981 */ /* 0x0000a2000c1e1500 */
[----:B------:R-:W-:-:S02]  /*01c0*/  LEA.HI.X.SX32 R9, R3, R20, 0x1, P0 ;  /* 0x0000001403097211 */ /* 0x000fc400000f0eff */
[C---:B------:R-:W-:Y:S01]  /*01d0*/  LEA R10, P0, R11.reuse, R18, 0x1 ;  /* 0x000000120b0a7211 */ /* 0x040fe200078008ff */
[----:B------:R1:W3:Y:S01]  /*01e0*/  LDG.E.U16 R25, [R6.64] ;  /* 0x0000000406197981 */ /* 0x0002e2000c1e1500 */
[C---:B------:R-:W-:Y:S02]  /*01f0*/  LEA R3, R22.reuse, R11, 0x3 ;  /* 0x0000000b16037211 */ /* 0x040fe400078e18ff */
[----:B------:R-:W-:Y:S01]  /*0200*/  LEA.HI.X.SX32 R11, R11, R20, 0x1, P0 ;  /* 0x000000140b0b7211 */ /* 0x000fe200000f0eff */
[----:B------:R4:W5:Y:S01]  /*0210*/  LDG.E.U16 R27, [R8.64] ;  /* 0x00000004081b7981 */ /* 0x000962000c1e1500 */
[C---:B------:R-:W-:Y:S01]  /*0220*/  LEA R12, P0, R3.reuse, R18, 0x1 ;  /* 0x00000012030c7211 */ /* 0x040fe200078008ff */
[C---:B------:R-:W-:Y:S02]  /*0230*/  IMAD R15, R22.reuse, 0x8, R3 ;  /* 0x00000008160f7824 */ /* 0x040fe400078e0203 */
[----:B------:R1:W2:Y:S01]  /*0240*/  LDG.E.U16 R29, [R10.64] ;  /* 0x000000040a1d7981 */ /* 0x0002a2000c1e1500 */
[----:B------:R-:W-:Y:S01]  /*0250*/  LEA.HI.X.SX32 R13, R3, R20, 0x1, P0 ;  /* 0x00000014030d7211 */ /* 0x000fe200000f0eff */
[----:B------:R-:W-:Y:S01]  /*0260*/  IMAD R3, R22, 0x8, R15 ;  /* 0x0000000816037824 */ /* 0x000fe200078e020f */
[----:B0-----:R-:W-:-:S03]  /*0270*/  LEA R4, P0, R15, R18, 0x1 ;  /* 0x000000120f047211 */ /* 0x001fc600078008ff */
[----:B------:R0:W2:Y:S01]  /*0280*/  LDG.E.U16 R31, [R12.64] ;  /* 0x000000040c1f7981 */ /* 0x0000a2000c1e1500 */
[----:B------:R-:W-:Y:S02]  /*0290*/  LEA R14, P1, R3, R18, 0x1 ;  /* 0x00000012030e7211 */ /* 0x000fe400078208ff */
[C---:B------:R-:W-:Y:S02]  /*02a0*/  LEA R17, R22.reuse, R3, 0x3 ;  /* 0x0000000316117211 */ /* 0x040fe400078e18ff */
[-C--:B------:R-:W-:Y:S02]  /*02b0*/  LEA.HI.X.SX32 R5, R15, R20.reuse, 0x1, P0 ;  /* 0x000000140f057211 */ /* 0x080fe400000f0eff */
[----:B------:R-:W-:Y:S01]  /*02c0*/  LEA.HI.X.SX32 R15, R3, R20, 0x1, P1 ;  /* 0x00000014030f7211 */ /* 0x000fe200008f0eff */
[C---:B------:R-:W-:Y:S01]  /*02d0*/  IMAD R3, R22.reuse, 0x8, R17 ;  /* 0x0000000816037824 */ /* 0x040fe200078e0211 */
[C---:B-1----:R-:W-:Y:S01]  /*02e0*/  LEA R6, P0, R17.reuse, R18, 0x1 ;  /* 0x0000001211067211 */ /* 0x042fe200078008ff */
[----:B------:R1:W2:Y:S02]  /*02f0*/  LDG.E.U16 R33, [R4.64] ;  /* 0x0000000404217981 */ /* 0x0002a4000c1e1500 */
[----:B------:R-:W-:Y:S01]  /*0300*/  IMAD R11, R22, 0x8, R3 ;  /* 0x00000008160b7824 */ /* 0x000fe200078e0203 */
[----:B------:R-:W-:Y:S01]  /*0310*/  LEA.HI.X.SX32 R7, R17, R20, 0x1, P0 ;  /* 0x0000001411077211 */ /* 0x000fe200000f0eff */
[----:B------:R0:W2:Y:S01]  /*0320*/  LDG.E.U16 R35, [R14.64] ;  /* 0x000000040e237981 */ /* 0x0000a2000c1e1500 */
[----:B----4-:R-:W-:-:S03]  /*0330*/  LEA R8, P0, R3, R18, 0x1 ;  /* 0x0000001203087211 */ /* 0x010fc600078008ff */
[----:B------:R4:W2:Y:S01]  /*0340*/  LDG.E.U16 R37, [R6.64] ;  /* 0x0000000406257981 */ /* 0x0008a2000c1e1500 */
[----:B------:R-:W-:Y:S02]  /*0350*/  LEA.HI.X.SX32 R9, R3, R20, 0x1, P0 ;  /* 0x0000001403097211 */ /* 0x000fe400000f0eff */
[C---:B------:R-:W-:Y:S02]  /*0360*/  LEA R3, R22.reuse, R11, 0x3 ;  /* 0x0000000b16037211 */ /* 0x040fe400078e18ff */
[-C--:B------:R-:W-:Y:S01]  /*0370*/  LEA R10, P0, R11, R18.reuse, 0x1 ;  /* 0x000000120b0a7211 */ /* 0x080fe200078008ff */
[----:B------:R4:W2:Y:S01]  /*0380*/  LDG.E.U16 R39, [R8.64] ;  /* 0x0000000408277981 */ /* 0x0008a2000c1e1500 */
[----:B0-----:R-:W-:Y:S01]  /*0390*/  LEA R12, P1, R3, R18, 0x1 ;  /* 0x00000012030c7211 */ /* 0x001fe200078208ff */
[C---:B------:R-:W-:Y:S01]  /*03a0*/  IMAD R17, R22.reuse, 0x8, R3 ;  /* 0x0000000816117824 */ /* 0x040fe200078e0203 */
[-C--:B------:R-:W-:Y:S02]  /*03b0*/  LEA.HI.X.SX32 R11, R11, R20.reuse, 0x1, P0 ;  /* 0x000000140b0b7211 */ /* 0x080fe400000f0eff */
[----:B------:R-:W-:Y:S01]  /*03c0*/  LEA.HI.X.SX32 R13, R3, R20, 0x1, P1 ;  /* 0x00000014030d7211 */ /* 0x000fe200008f0eff */
[----:B------:R-:W-:Y:S01]  /*03d0*/  IMAD R3, R22, 0x8, R17 ;  /* 0x0000000816037824 */ /* 0x000fe200078e0211 */
[C---:B-1----:R-:W-:Y:S01]  /*03e0*/  LEA R4, P0, R17.reuse, R18, 0x1 ;  /* 0x0000001211047211 */ /* 0x042fe200078008ff */
[----:B------:R0:W2:Y:S03]  /*03f0*/  LDG.E.U16 R41, [R10.64] ;  /* 0x000000040a297981 */ /* 0x0000a6000c1e1500 */
[----:B------:R-:W-:Y:S01]  /*0400*/  LEA.HI.X.SX32 R5, R17, R20, 0x1, P0 ;  /* 0x0000001411057211 */ /* 0x000fe200000f0eff */
[----:B------:R1:W2:Y:S01]  /*0410*/  LDG.E.U16 R43, [R12.64] ;  /* 0x000000040c2b7981 */ /* 0x0002a2000c1e1500 */
[----:B----4-:R-:W-:-:S02]  /*0420*/  LEA R6, P0, R3, R18, 0x1 ;  /* 0x0000001203067211 */ /* 0x010fc400078008ff */
[C---:B------:R-:W-:Y:S01]  /*0430*/  LEA R15, R22.reuse, R3, 0x3 ;  /* 0x00000003160f7211 */ /* 0x040fe200078e18ff */
[----:B------:R4:W2:Y:S01]  /*0440*/  LDG.E.U16 R45, [R4.64] ;  /* 0x00000004042d7981 */ /* 0x0008a2000c1e1500 */
[----:B------:R-:W-:Y:S02]  /*0450*/  LEA.HI.X.SX32 R7, R3, R20, 0x1, P0 ;  /* 0x0000001403077211 */ /* 0x000fe400000f0eff */
[C---:B------:R-:W-:Y:S01]  /*0460*/  LEA R8, P0, R15.reuse, R18, 0x1 ;  /* 0x000000120f087211 */ /* 0x040fe200078008ff */
[C---:B------:R-:W-:Y:S02]  /*0470*/  IMAD R17, R22.reuse, 0x8, R15 ;  /* 0x0000000816117824 */ /* 0x040fe400078e020f */
[----:B------:R1:W2:Y:S01]  /*0480*/  LDG.E.U16 R47, [R6.64] ;  /* 0x00000004062f7981 */ /* 0x0002a2000c1e1500 */
[----:B------:R-:W-:Y:S01]  /*0490*/  LEA.HI.X.SX32 R9, R15, R20, 0x1, P0 ;  /* 0x000000140f097211 */ /* 0x000fe200000f0eff */
[----:B------:R-:W-:-:S05]  /*04a0*/  IMAD R3, R22, 0x8, R17 ;  /* 0x0000000816037824 */ /* 0x000fca00078e0211 */
[----:B------:R1:W2:Y:S01]  /*04b0*/  LDG.E.U16 R9, [R8.64] ;  /* 0x0000000408097981 */ /* 0x0002a2000c1e1500 */
[-C--:B0-----:R-:W-:Y:S02]  /*04c0*/  LEA R10, P0, R3, R18.reuse, 0x1 ;  /* 0x00000012030a7211 */ /* 0x081fe400078008ff */
[----:B------:R-:W-:Y:S02]  /*04d0*/  LEA R14, P1, R17, R18, 0x1 ;  /* 0x00000012110e7211 */ /* 0x000fe400078208ff */
[-C--:B------:R-:W-:Y:S02]  /*04e0*/  LEA.HI.X.SX32 R11, R3, R20.reuse, 0x1, P0 ;  /* 0x00000014030b7211 */ /* 0x080fe400000f0eff */
[----:B------:R-:W-:-:S04]  /*04f0*/  LEA.HI.X.SX32 R15, R17, R20, 0x1, P1 ;  /* 0x00000014110f7211 */ /* 0x000fc800008f0eff */
[----:B------:R0:W2:Y:S04]  /*0500*/  LDG.E.U16 R11, [R10.64] ;  /* 0x000000040a0b7981 */ /* 0x0000a8000c1e1500 */
[----:B------:R0:W2:Y:S01]  /*0510*/  LDG.E.U16 R15, [R14.64] ;  /* 0x000000040e0f7981 */ /* 0x0000a2000c1e1500 */
[----:B-1----:R-:W-:Y:S02]  /*0520*/  IMAD R12, R0, c[0x0][0x1c0], RZ ;  /* 0x00007000000c7a24 */ /* 0x002fe400078e02ff */
[----:B------:R-:W-:-:S03]  /*0530*/  IMAD R13, R2, c[0x0][0x1c4], RZ ;  /* 0x00007100020d7a24 */ /* 0x000fc600078e02ff */
[----:B------:R-:W-:Y:S01]  /*0540*/  SHF.L.U32 R3, R12, 0x1, RZ ;  /* 0x000000010c037819 */ /* 0x000fe200000006ff */
[----:B----4-:R-:W-:Y:S01]  /*0550*/  IMAD.SHL.U32 R4, R13, 0x2, RZ ;  /* 0x000000020d047824 */ /* 0x010fe200078e00ff */
[C---:B------:R-:W-:Y:S02]  /*0560*/  LOP3.LUT R23, R51.reuse, 0x3f, RZ, 0xc0, !PT ;  /* 0x0000003f33177812 */ /* 0x040fe400078ec0ff */
[C---:B------:R-:W-:Y:S02]  /*0570*/  LOP3.LUT R6, R51.reuse, 0x18, RZ, 0xc0, !PT ;  /* 0x0000001833067812 */ /* 0x040fe400078ec0ff */
[----:B------:R-:W-:Y:S02]  /*0580*/  IADD3 R3, P0, P2, R4, c[0x0][0x178], R3 ;  /* 0x00005e0004037a10 */ /* 0x000fe40007a1e003 */
[C---:B------:R-:W-:Y:S01]  /*0590*/  LOP3.LUT R4, R51.reuse, 0xc0, RZ, 0xc0, !PT ;  /* 0x000000c033047812 */ /* 0x040fe200078ec0ff */
[C---:B------:R-:W-:Y:S01]  /*05a0*/  IMAD.SHL.U32 R8, R51.reuse, 0x10, RZ ;  /* 0x0000001033087824 */ /* 0x040fe200078e00ff */
[----:B------:R-:W-:Y:S01]  /*05b0*/  SHF.L.U32 R26, R51, 0x1, RZ ;  /* 0x00000001331a7819 */ /* 0x000fe200000006ff */
[----:B------:R-:W-:Y:S01]  /*05c0*/  IMAD R17, R6, 0x40, R23 ;  /* 0x0000004006117824 */ /* 0x000fe200078e0217 */
[----:B------:R-:W-:-:S02]  /*05d0*/  SHF.R.U32.HI R5, RZ, 0x2, R4 ;  /* 0x00000002ff057819 */ /* 0x000fc40000011604 */
[----:B0-----:R-:W-:Y:S02]  /*05e0*/  SHF.R.U32.HI R10, RZ, 0x1, R4 ;  /* 0x00000001ff0a7819 */ /* 0x001fe40000011604 */
[----:B------:R-:W-:Y:S02]  /*05f0*/  LOP3.LUT R4, R5, 0x1fe, R26, 0x78, !PT ;  /* 0x000001fe05047812 */ /* 0x000fe400078e781a */
[----:B------:R-:W-:Y:S02]  /*0600*/  LOP3.LUT R49, R8, 0x70, RZ, 0xc0, !PT ;  /* 0x0000007008317812 */ /* 0x000fe400078ec0ff */
[----:B------:R-:W-:Y:S02]  /*0610*/  SHF.L.U32 R17, R17, 0x2, RZ ;  /* 0x0000000211117819 */ /* 0x000fe400000006ff */
[----:B------:R-:W-:Y:S02]  /*0620*/  LEA.HI R5, R6, R49, RZ, 0x1f ;  /* 0x0000003106057211 */ /* 0x000fe400078ff8ff */
[----:B------:R-:W-:Y:S01]  /*0630*/  LOP3.LUT R6, R17, R10, RZ, 0x3c, !PT ;  /* 0x0000000a11067212 */ /* 0x000fe200078e3cff */
[----:B------:R-:W-:-:S02]  /*0640*/  IMAD R10, R16, c[0x0][0x1c8], RZ ;  /* 0x00007200100a7a24 */ /* 0x000fc400078e02ff */
[----:B------:R-:W-:-:S04]  /*0650*/  IMAD.HI R7, R12, 0x2, RZ ;  /* 0x000000020c077827 */ /* 0x000fc800078e02ff */
[----:B------:R-:W-:-:S05]  /*0660*/  IMAD.MOV.U32 R18, RZ, RZ, c[0x0][0x1d0] ;  /* 0x00007400ff127624 */ /* 0x000fca00078e00ff */
[----:B------:R-:W-:Y:S01]  /*0670*/  ISETP.GE.AND P1, PT, R18, 0x1, PT ;  /* 0x000000011200780c */ /* 0x000fe20003f26270 */
[----:B------:R-:W-:-:S05]  /*0680*/  IMAD.HI R8, R13, 0x2, RZ ;  /* 0x000000020d087827 */ /* 0x000fca00078e02ff */
[----:B------:R-:W-:Y:S02]  /*0690*/  IADD3.X R7, R8, c[0x0][0x17c], R7, P0, P2 ;  /* 0x00005f0008077a10 */ /* 0x000fe400007e4407 */
[C---:B------:R-:W-:Y:S01]  /*06a0*/  LOP3.LUT R8, R51.reuse, 0xe0, RZ, 0xc0, !PT ;  /* 0x000000e033087812 */ /* 0x040fe200078ec0ff */
[----:B------:R-:W-:Y:S01]  /*06b0*/  IMAD.MOV.U32 R13, RZ, RZ, 0x3f800000 ;  /* 0x3f800000ff0d7424 */ /* 0x000fe200078e00ff */
[----:B------:R-:W-:Y:S01]  /*06c0*/  MOV R164, 0xff800000 ;  /* 0xff80000000a47802 */ /* 0x000fe20000000f00 */
[----:B------:R-:W-:Y:S01]  /*06d0*/  IMAD.MOV.U32 R141, RZ, RZ, -0x800000 ;  /* 0xff800000ff8d7424 */ /* 0x000fe200078e00ff */
[----:B------:R-:W-:Y:S01]  /*06e0*/  MOV R17, 0x3f800000 ;  /* 0x3f80000000117802 */ /* 0x000fe20000000f00 */
[----:B------:R-:W-:Y:S01]  /*06f0*/  IMAD.MOV.U32 R165, RZ, RZ, -0x800000 ;  /* 0xff800000ffa57424 */ /* 0x000fe200078e00ff */
[----:B------:R-:W-:Y:S01]  /*0700*/  CS2R R60, SRZ ;  /* 0x00000000003c7805 */ /* 0x000fe2000001ff00 */
[----:B------:R-:W-:Y:S01]  /*0710*/  IMAD.MOV.U32 R168, RZ, RZ, -0x800000 ;  /* 0xff800000ffa87424 */ /* 0x000fe200078e00ff */
[----:B------:R-:W-:Y:S01]  /*0720*/  CS2R R62, SRZ ;  /* 0x00000000003e7805 */ /* 0x000fe2000001ff00 */
[----:B------:R-:W-:Y:S01]  /*0730*/  IMAD.MOV.U32 R108, RZ, RZ, 0x3f800000 ;  /* 0x3f800000ff6c7424 */ /* 0x000fe200078e00ff */
[----:B------:R-:W-:Y:S01]  /*0740*/  CS2R R68, SRZ ;  /* 0x0000000000447805 */ /* 0x000fe2000001ff00 */
[----:B------:R-:W-:Y:S01]  /*0750*/  CS2R R70, SRZ ;  /* 0x0000000000467805 */ /* 0x000fe2000001ff00 */
[----:B------:R-:W-:Y:S01]  /*0760*/  CS2R R72, SRZ ;  /* 0x0000000000487805 */ /* 0x000fe2000001ff00 */
[----:B------:R-:W-:Y:S01]  /*0770*/  CS2R R74, SRZ ;  /* 0x00000000004a7805 */ /* 0x000fe2000001ff00 */
[----:B------:R-:W-:Y:S01]  /*0780*/  CS2R R64, SRZ ;  /* 0x0000000000407805 */ /* 0x000fe2000001ff00 */
[----:B------:R-:W-:Y:S01]  /*0790*/  CS2R R66, SRZ ;  /* 0x0000000000427805 */ /* 0x000fe2000001ff00 */
[----:B------:R-:W-:Y:S01]  /*07a0*/  LOP3.LUT R24, R51, 0x1c, RZ, 0xc0, !PT ;  /* 0x0000001c33187812 */ /* 0x000fe200078ec0ff */
[----:B---3--:R-:W-:Y:S04]  /*07b0*/  STS.U16 [R4+0x4200], R25 ;  /* 0x0042001904007388 */ /* 0x008fe80000000400 */
[----:B-----5:R-:W-:Y:S04]  /*07c0*/  STS.U16 [R4+0x4400], R27 ;  /* 0x0044001b04007388 */ /* 0x020fe80000000400 */
[----:B--2---:R-:W-:Y:S04]  /*07d0*/  STS.U16 [R4+0x4600], R29 ;  /* 0x0046001d04007388 */ /* 0x004fe80000000400 */
[----:B------:R-:W-:Y:S04]  /*07e0*/  STS.U16 [R4+0x4800], R31 ;  /* 0x0048001f04007388 */ /* 0x000fe80000000400 */
[----:B------:R-:W-:Y:S04]  /*07f0*/  STS.U16 [R4+0x4a00], R33 ;  /* 0x004a002104007388 */ /* 0x000fe80000000400 */
[----:B------:R-:W-:Y:S04]  /*0800*/  STS.U16 [R4+0x4c00], R35 ;  /* 0x004c002304007388 */ /* 0x000fe80000000400 */
[----:B------:R-:W-:Y:S04]  /*0810*/  STS.U16 [R4+0x4e00], R37 ;  /* 0x004e002504007388 */ /* 0x000fe80000000400 */
[----:B------:R-:W-:Y:S04]  /*0820*/  STS.U16 [R4+0x5000], R39 ;  /* 0x0050002704007388 */ /* 0x000fe80000000400 */
[----:B------:R-:W-:Y:S04]  /*0830*/  STS.U16 [R4+0x5400], R43 ;  /* 0x0054002b04007388 */ /* 0x000fe80000000400 */
[----:B------:R-:W-:Y:S04]  /*0840*/  STS.U16 [R4+0x5600], R45 ;  /* 0x0056002d04007388 */ /* 0x000fe80000000400 */
[----:B------:R0:W-:Y:S02]  /*0850*/  STS.U16 [R4+0x5a00], R9 ;  /* 0x005a000904007388 */ /* 0x0001e40000000400 */
[----:B0-----:R-:W-:-:S02]  /*0860*/  MOV R9, c[0x0][0x1c8] ;  /* 0x0000720000097a02 */ /* 0x001fc40000000f00 */
[----:B------:R-:W-:Y:S03]  /*0870*/  STS.U16 [R4+0x5800], R47 ;  /* 0x0058002f04007388 */ /* 0x000fe60000000400 */
[----:B------:R-:W-:-:S04]  /*0880*/  IMAD R12, R9, 0x8, R10 ;  /* 0x00000008090c7824 */ /* 0x000fc800078e020a */
[C---:B------:R-:W-:Y:S01]  /*0890*/  IMAD R14, R9.reuse, 0x8, R12 ;  /* 0x00000008090e7824 */ /* 0x040fe200078e020c */
[----:B------:R0:W-:Y:S04]  /*08a0*/  STS.U16 [R4+0x5e00], R11 ;  /* 0x005e000b04007388 */ /* 0x0001e80000000400 */
[----:B------:R-:W-:-:S05]  /*08b0*/  LEA R16, R9, R14, 0x3 ;  /* 0x0000000e09107211 */ /* 0x000fca00078e18ff */
[----:B------:R-:W-:Y:S02]  /*08c0*/  IMAD R18, R9, 0x8, R16 ;  /* 0x0000000809127824 */ /* 0x000fe400078e0210 */
[----:B0-----:R-:W-:Y:S01]  /*08d0*/  IMAD.SHL.U32 R11, R51, 0x20, RZ ;  /* 0x00000020330b7824 */ /* 0x001fe200078e00ff */
[----:B------:R0:W-:Y:S02]  /*08e0*/  STS.U16 [R4+0x5c00], R15 ;  /* 0x005c000f04007388 */ /* 0x0001e40000000400 */
[----:B------:R-:W-:Y:S02]  /*08f0*/  LEA R20, R9, R18, 0x3 ;  /* 0x0000001209147211 */ /* 0x000fe400078e18ff */
[----:B------:R-:W-:Y:S01]  /*0900*/  LOP3.LUT R11, R11, 0x60, RZ, 0xc0, !PT ;  /* 0x000000600b0b7812 */ /* 0x000fe200078ec0ff */
[----:B------:R1:W-:Y:S01]  /*0910*/  STS.U16 [R4+0x4000], R19 ;  /* 0x0040001304007388 */ /* 0x0003e20000000400 */
[----:B0-----:R-:W-:-:S03]  /*0920*/  LOP3.LUT R15, R51, 0xff, RZ, 0xc0, !PT ;  /* 0x000000ff330f7812 */ /* 0x001fc600078ec0ff */
[----:B------:R0:W-:Y:S01]  /*0930*/  STS.U16 [R4+0x5200], R41 ;  /* 0x0052002904007388 */ /* 0x0001e20000000400 */
[----:B------:R-:W-:Y:S01]  /*0940*/  IMAD R22, R9, 0x8, R20 ;  /* 0x0000000809167824 */ /* 0x000fe200078e0214 */
[----:B------:R-:W-:Y:S01]  /*0950*/  ISETP.GE.U32.AND P0, PT, R15, 0x20, PT ;  /* 0x000000200f00780c */ /* 0x000fe20003f06070 */
[----:B-1----:R-:W-:Y:S02]  /*0960*/  IMAD R19, R8, 0x8, R11 ;  /* 0x0000000808137824 */ /* 0x002fe400078e020b */
[----:B0-----:R-:W-:Y:S01]  /*0970*/  IMAD.MOV.U32 R41, RZ, RZ, 0x3f800000 ;  /* 0x3f800000ff297424 */ /* 0x001fe200078e00ff */
[----:B------:R-:W-:Y:S05]  /*0980*/  @!P1 BRA `(.L_x_0) ;  /* 0x00002c3000009947 */ /* 0x000fea0003800000 */
[C---:B------:R-:W-:Y:S01]  /*0990*/  IMAD R13, R0.reuse, c[0x0][0x1b0], RZ ;  /* 0x00006c00000d7a24 */ /* 0x040fe200078e02ff */
[----:B------:R-:W-:Y:S01]  /*09a0*/  LOP3.LUT R17, R51, 0x7f, RZ, 0xc0, !PT ;  /* 0x0000007f33117812 */ /* 0x000fe200078ec0ff */
[----:B------:R-:W-:Y:S01]  /*09b0*/  IMAD R23, R23, c[0x0][0x1b4], RZ ;  /* 0x00006d0017177a24 */ /* 0x000fe200078e02ff */
[----:B------:R-:W-:Y:S01]  /*09c0*/  LOP3.LUT P1, RZ, R51, 0x80, RZ, 0xc0, !PT ;  /* 0x0000008033ff7812 */ /* 0x000fe2000782c0ff */
[C---:B------:R-:W-:Y:S01]  /*09d0*/  IMAD.HI R29, R13.reuse, 0x2, RZ ;  /* 0x000000020d1d7827 */ /* 0x040fe200078e02ff */
[----:B------:R-:W-:Y:S01]  /*09e0*/  SHF.L.U32 R58, R13, 0x1, RZ ;  /* 0x000000010d3a7819 */ /* 0x000fe200000006ff */
[----:B------:R-:W-:Y:S01]  /*09f0*/  CS2R R60, SRZ ;  /* 0x00000000003c7805 */ /* 0x000fe2000001ff00 */
[----:B------:R-:W-:Y:S01]  /*0a00*/  SEL R28, RZ, 0x110, !P1 ;  /* 0x00000110ff1c7807 */ /* 0x000fe20004800000 */
[----:B------:R-:W-:Y:S01]  /*0a10*/  IMAD.SHL.U32 R11, R23, 0x2, RZ ;  /* 0x00000002170b7824 */ /* 0x000fe200078e00ff */
[----:B------:R-:W-:Y:S01]  /*0a20*/  SHF.R.U32.HI R27, RZ, 0x3, R15 ;  /* 0x00000003ff1b7819 */ /* 0x000fe2000001160f */
[C---:B------:R-:W-:Y:S01]  /*0a30*/  IMAD.SHL.U32 R25, R17.reuse, 0x2, RZ ;  /* 0x0000000211197824 */ /* 0x040fe200078e00ff */
[----:B------:R-:W-:Y:S01]  /*0a40*/  SHF.R.U32.HI R33, RZ, 0x7, R51 ;  /* 0x00000007ff217819 */ /* 0x000fe20000011633 */
[----:B------:R-:W-:Y:S01]  /*0a50*/  IMAD R17, R17, c[0x0][0x1a8], RZ ;  /* 0x00006a0011117a24 */ /* 0x000fe200078e02ff */
[----:B------:R-:W-:Y:S01]  /*0a60*/  IADD3 R58, P3, P4, R11, c[0x0][0x170], R58 ;  /* 0x00005c000b3a7a10 */ /* 0x000fe20007c7e03a */
[----:B------:R-:W-:Y:S01]  /*0a70*/  IMAD R11, R0, c[0x0][0x1a0], RZ ;  /* 0x00006800000b7a24 */ /* 0x000fe200078e02ff */
[----:B------:R-:W-:Y:S01]  /*0a80*/  LEA R34, R24, R21, 0x3 ;  /* 0x0000001518227211 */ /* 0x000fe200078e18ff */
[----:B------:R-:W-:Y:S01]  /*0a90*/  IMAD.HI R30, R23, 0x2, RZ ;  /* 0x00000002171e7827 */ /* 0x000fe200078e02ff */
[----:B------:R-:W-:Y:S01]  /*0aa0*/  LOP3.LUT R21, R28, R25, RZ, 0x3c, !PT ;  /* 0x000000191c157212 */ /* 0x000fe200078e3cff */
[----:B------:R-:W-:Y:S01]  /*0ab0*/  CS2R R62, SRZ ;  /* 0x00000000003e7805 */ /* 0x000fe2000001ff00 */
[----:B------:R-:W-:Y:S01]  /*0ac0*/  LOP3.LUT R32, R27, 0x1c, RZ, 0xc0, !PT ;  /* 0x0000001c1b207812 */ /* 0x000fe200078ec0ff */
[----:B------:R-:W-:Y:S01]  /*0ad0*/  IMAD.SHL.U32 R28, R17, 0x2, RZ ;  /* 0x00000002111c7824 */ /* 0x000fe200078e00ff */
[----:B------:R-:W-:Y:S01]  /*0ae0*/  SHF.L.U32 R13, R11, 0x1, RZ ;  /* 0x000000010b0d7819 */ /* 0x000fe200000006ff */
[----:B------:R-:W-:Y:S01]  /*0af0*/  IMAD.SHL.U32 R25, R24, 0x8, RZ ;  /* 0x0000000818197824 */ /* 0x000fe200078e00ff */
[----:B------:R-:W-:Y:S01]  /*0b00*/  SGXT.U32 R27, R33, 0x1 ;  /* 0x00000001211b781a */ /* 0x000fe20000000000 */
[----:B------:R-:W-:Y:S01]  /*0b10*/  IMAD.SHL.U32 R34, R34, 0x4, RZ ;  /* 0x0000000422227824 */ /* 0x000fe200078e00ff */
[----:B------:R-:W-:Y:S01]  /*0b20*/  IADD3 R160, P1, P2, R28, c[0x0][0x168], R13 ;  /* 0x00005a001ca07a10 */ /* 0x000fe20007a3e00d */
[----:B------:R-:W-:Y:S01]  /*0b30*/  IMAD.SHL.U32 R28, R51, 0x8, RZ ;  /* 0x00000008331c7824 */ /* 0x000fe200078e00ff */
[----:B------:R-:W-:Y:S01]  /*0b40*/  MOV R42, c[0x0][0x1a4] ;  /* 0x00006900002a7a02 */ /* 0x000fe20000000f00 */
[----:B------:R-:W-:Y:S01]  /*0b50*/  IMAD R13, R27, c[0x0][0x1a4], RZ ;  /* 0x000069001b0d7a24 */ /* 0x000fe200078e02ff */
[----:B------:R-:W-:Y:S01]  /*0b60*/  IADD3.X R40, R30, c[0x0][0x174], R29, P3, P4 ;  /* 0x00005d001e287a10 */ /* 0x000fe20001fe841d */
[----:B------:R-:W-:Y:S01]  /*0b70*/  IMAD.IADD R23, R25, 0x1, R32 ;  /* 0x0000000119177824 */ /* 0x000fe200078e0220 */
[----:B------:R-:W-:Y:S01]  /*0b80*/  SHF.R.U32.HI R31, RZ, 0x1, R8 ;  /* 0x00000001ff1f7819 */ /* 0x000fe20000011608 */
[----:B------:R-:W-:Y:S01]  /*0b90*/  IMAD.HI R11, R11, 0x2, RZ ;  /* 0x000000020b0b7827 */ /* 0x000fe200078e02ff */
[----:B------:R-:W-:Y:S01]  /*0ba0*/  LOP3.LUT R29, R51, 0x7, RZ, 0xc0, !PT ;  /* 0x00000007331d7812 */ /* 0x000fe200078ec0ff */
[----:B------:R-:W-:Y:S01]  /*0bb0*/  CS2R R68, SRZ ;  /* 0x0000000000447805 */ /* 0x000fe2000001ff00 */
[----:B------:R-:W-:Y:S01]  /*0bc0*/  LEA R30, R42, R13, 0x1 ;  /* 0x0000000d2a1e7211 */ /* 0x000fe200078e08ff */
[----:B------:R-:W-:Y:S01]  /*0bd0*/  IMAD.MOV.U32 R140, RZ, RZ, -0x800000 ;  /* 0xff800000ff8c7424 */ /* 0x000fe200078e00ff */
[----:B------:R-:W-:Y:S01]  /*0be0*/  LOP3.LUT R32, R28, 0x30, RZ, 0xc0, !PT ;  /* 0x000000301c207812 */ /* 0x000fe200078ec0ff */
[----:B------:R-:W-:Y:S01]  /*0bf0*/  IMAD.HI R28, R17, 0x2, RZ ;  /* 0x00000002111c7827 */ /* 0x000fe200078e02ff */
[----:B------:R-:W-:Y:S01]  /*0c00*/  LOP3.LUT R25, R34, R31, RZ, 0x3c, !PT ;  /* 0x0000001f22197212 */ /* 0x000fe200078e3cff */
[----:B------:R-:W-:Y:S01]  /*0c10*/  CS2R R70, SRZ ;  /* 0x0000000000467805 */ /* 0x000fe2000001ff00 */
[C---:B------:R-:W-:Y:S01]  /*0c20*/  LEA R17, R42.reuse, R30, 0x1 ;  /* 0x0000001e2a117211 */ /* 0x040fe200078e08ff */
[----:B------:R-:W-:Y:S01]  /*0c30*/  IMAD.SHL.U32 R34, R51, 0x80, RZ ;  /* 0x0000008033227824 */ /* 0x000fe200078e00ff */
[-C--:B------:R-:W-:Y:S01]  /*0c40*/  LEA R232, P4, R13, R160.reuse, 0x1 ;  /* 0x000000a00de87211 */ /* 0x080fe200078808ff */
[C---:B------:R-:W-:Y:S01]  /*0c50*/  IMAD.SHL.U32 R33, R29.reuse, 0x10, RZ ;  /* 0x000000101d217824 */ /* 0x040fe200078e00ff */
[----:B------:R-:W-:Y:S01]  /*0c60*/  LEA R31, R42, R17, 0x1 ;  /* 0x000000112a1f7211 */ /* 0x000fe200078e08ff */
[----:B------:R-:W-:Y:S01]  /*0c70*/  IMAD R27, R29, 0x40, R32 ;  /* 0x000000401d1b7824 */ /* 0x000fe200078e0220 */
[----:B------:R-:W-:Y:S01]  /*0c80*/  LEA R230, P5, R30, R160, 0x1 ;  /* 0x000000a01ee67211 */ /* 0x000fe200078a08ff */
[----:B------:R-:W-:Y:S01]  /*0c90*/  IMAD R37, R8, 0x40, R33 ;  /* 0x0000004008257824 */ /* 0x000fe200078e0221 */
[----:B------:R-:W-:Y:S01]  /*0ca0*/  LOP3.LUT R34, R33, 0x780, R34, 0xf8, !PT ;  /* 0x0000078021227812 */ /* 0x000fe200078ef822 */
[----:B------:R-:W-:Y:S01]  /*0cb0*/  IMAD R38, R29, 0x4, R8 ;  /* 0x000000041d267824 */ /* 0x000fe200078e0208 */
[--C-:B------:R-:W-:Y:S01]  /*0cc0*/  LOP3.LUT R33, R33, 0x30, R26.reuse, 0x78, !PT ;  /* 0x0000003021217812 */ /* 0x100fe200078e781a */
[----:B------:R-:W-:Y:S01]  /*0cd0*/  IMAD R32, R42, 0x2, R31 ;  /* 0x000000022a207824 */ /* 0x000fe200078e021f */
[--C-:B------:R-:W-:Y:S01]  /*0ce0*/  LOP3.LUT R35, R27, 0x10, R26.reuse, 0x78, !PT ;  /* 0x000000101b237812 */ /* 0x100fe200078e781a */
[----:B------:R-:W-:Y:S01]  /*0cf0*/  IMAD.MOV.U32 R129, RZ, RZ, -0x800000 ;  /* 0xff800000ff817424 */ /* 0x000fe200078e00ff */
[----:B------:R-:W-:Y:S01]  /*0d00*/  LOP3.LUT R36, R37, 0x30, R26, 0x78, !PT ;  /* 0x0000003025247812 */ /* 0x000fe200078e781a */
[----:B------:R-:W-:Y:S01]  /*0d10*/  IMAD.U32 R26, R38, 0x20, R33 ;  /* 0x00000020261a7824 */ /* 0x000fe200078e0021 */
[----:B------:R-:W-:Y:S01]  /*0d20*/  SHF.R.U32.HI R8, RZ, 0x6, R51 ;  /* 0x00000006ff087819 */ /* 0x000fe20000011633 */
[----:B------:R-:W-:Y:S01]  /*0d30*/  IMAD.MOV.U32 R109, RZ, RZ, -0x800000 ;  /* 0xff800000ff6d7424 */ /* 0x000fe200078e00ff */
[----:B------:R-:W-:Y:S01]  /*0d40*/  IADD3.X R38, R28, c[0x0][0x16c], R11, P1, P2 ;  /* 0x00005b001c267a10 */ /* 0x000fe20000fe440b */
[----:B------:R-:W-:Y:S01]  /*0d50*/  IMAD.MOV.U32 R108, RZ, RZ, 0x3f800000 ;  /* 0x3f800000ff6c7424 */ /* 0x000fe200078e00ff */
[----:B------:R-:W-:Y:S01]  /*0d60*/  LEA R11, R42, R32, 0x1 ;  /* 0x000000202a0b7211 */ /* 0x000fe200078e08ff */
[----:B------:R-:W-:Y:S01]  /*0d70*/  CS2R R72, SRZ ;  /* 0x0000000000487805 */ /* 0x000fe2000001ff00 */
[----:B------:R-:W-:Y:S01]  /*0d80*/  SGXT.U32 R8, R8, 0x2 ;  /* 0x000000020808781a */ /* 0x000fe20000000000 */
[----:B------:R-:W-:Y:S01]  /*0d90*/  CS2R R74, SRZ ;  /* 0x00000000004a7805 */ /* 0x000fe2000001ff00 */
[----:B------:R-:W-:Y:S01]  /*0da0*/  LOP3.LUT R27, R34, 0x10, R51, 0x78, !PT ;  /* 0x00000010221b7812 */ /* 0x000fe200078e7833 */
[----:B------:R-:W-:Y:S01]  /*0db0*/  IMAD R33, R42, 0x2, R11 ;  /* 0x000000022a217824 */ /* 0x000fe200078e020b */
[----:B------:R-:W-:Y:S01]  /*0dc0*/  LOP3.LUT R34, R51, 0x10, RZ, 0xc0, !PT ;  /* 0x0000001033227812 */ /* 0x000fe200078ec0ff */
[----:B------:R-:W-:Y:S01]  /*0dd0*/  IMAD R37, R8, c[0x0][0x1b8], RZ ;  /* 0x00006e0008257a24 */ /* 0x000fe200078e02ff */
[----:B------:R-:W-:Y:S01]  /*0de0*/  LEA R28, R29, R36, 0x8 ;  /* 0x000000241d1c7211 */ /* 0x000fe200078e40ff */
[----:B------:R-:W-:Y:S01]  /*0df0*/  IMAD R8, R42, 0x2, R33 ;  /* 0x000000022a087824 */ /* 0x000fe200078e0221 */
[----:B------:R-:W-:Y:S01]  /*0e00*/  LEA.HI.X.SX32 R233, R13, R38, 0x1, P4 ;  /* 0x000000260de97211 */ /* 0x000fe200020f0eff */
[----:B------:R-:W-:Y:S01]  /*0e10*/  IMAD R29, R34, 0x20, R35 ;  /* 0x00000020221d7824 */ /* 0x000fe200078e0223 */
[C---:B------:R-:W-:Y:S01]  /*0e20*/  LEA R228, P4, R17.reuse, R160, 0x1 ;  /* 0x000000a011e47211 */ /* 0x040fe200078808ff */
[----:B------:R-:W-:Y:S01]  /*0e30*/  IMAD.MOV.U32 R36, RZ, RZ, c[0x0][0x1b8] ;  /* 0x00006e00ff247624 */ /* 0x000fe200078e00ff */
[----:B------:R-:W-:Y:S01]  /*0e40*/  LEA R34, R42, R8, 0x1 ;  /* 0x000000082a227211 */ /* 0x000fe200078e08ff */
[----:B------:R-:W-:Y:S01]  /*0e50*/  CS2R R64, SRZ ;  /* 0x0000000000407805 */ /* 0x000fe2000001ff00 */
[-C--:B------:R-:W-:Y:S01]  /*0e60*/  LEA.HI.X.SX32 R231, R30, R38.reuse, 0x1, P5 ;  /* 0x000000261ee77211 */ /* 0x080fe200028f0eff */
[----:B------:R-:W-:Y:S01]  /*0e70*/  IMAD R39, R36, 0x4, R37 ;  /* 0x0000000424277824 */ /* 0x000fe200078e0225 */
[----:B------:R-:W-:Y:S01]  /*0e80*/  LEA.HI.X.SX32 R229, R17, R38, 0x1, P4 ;  /* 0x0000002611e57211 */ /* 0x000fe200020f0eff */
[----:B------:R-:W-:Y:S01]  /*0e90*/  IMAD R35, R42, 0x2, R34 ;  /* 0x000000022a237824 */ /* 0x000fe200078e0222 */
[CC--:B------:R-:W-:Y:S01]  /*0ea0*/  LEA R226, P4, R31.reuse, R160.reuse, 0x1 ;  /* 0x000000a01fe27211 */ /* 0x0c0fe200078808ff */
[----:B------:R-:W-:Y:S01]  /*0eb0*/  CS2R R66, SRZ ;  /* 0x0000000000427805 */ /* 0x000fe2000001ff00 */
[----:B------:R-:W-:Y:S01]  /*0ec0*/  LEA R224, P5, R32, R160, 0x1 ;  /* 0x000000a020e07211 */ /* 0x000fe200078a08ff */
[----:B------:R-:W-:Y:S01]  /*0ed0*/  IMAD R13, R42, 0x2, R35 ;  /* 0x000000022a0d7824 */ /* 0x000fe200078e0223 */
[----:B------:R-:W-:-:S02]  /*0ee0*/  LEA.HI.X.SX32 R227, R31, R38, 0x1, P4 ;  /* 0x000000261fe37211 */ /* 0x000fc400020f0eff */
[----:B------:R-:W-:Y:S02]  /*0ef0*/  LEA.HI.X.SX32 R225, R32, R38, 0x1, P5 ;  /* 0x0000002620e17211 */ /* 0x000fe400028f0eff */
[C---:B------:R-:W-:Y:S02]  /*0f00*/  LEA R30, R42.reuse, R13, 0x1 ;  /* 0x0000000d2a1e7211 */ /* 0x040fe400078e08ff */
[-C--:B------:R-:W-:Y:S02]  /*0f10*/  LEA R222, P4, R11, R160.reuse, 0x1 ;  /* 0x000000a00bde7211 */ /* 0x080fe400078808ff */
[----:B------:R-:W-:Y:S01]  /*0f20*/  LEA R220, P5, R33, R160, 0x1 ;  /* 0x000000a021dc7211 */ /* 0x000fe200078a08ff */
[C---:B------:R-:W-:Y:S01]  /*0f30*/  IMAD R17, R42.reuse, 0x2, R30 ;  /* 0x000000022a117824 */ /* 0x040fe200078e021e */
[-C--:B------:R-:W-:Y:S02]  /*0f40*/  LEA.HI.X.SX32 R223, R11, R38.reuse, 0x1, P4 ;  /* 0x000000260bdf7211 */ /* 0x080fe400020f0eff */
[----:B------:R-:W-:Y:S01]  /*0f50*/  LEA.HI.X.SX32 R221, R33, R38, 0x1, P5 ;  /* 0x0000002621dd7211 */ /* 0x000fe200028f0eff */
[----:B------:R-:W-:Y:S01]  /*0f60*/  IMAD R31, R42, 0x2, R17 ;  /* 0x000000022a1f7824 */ /* 0x000fe200078e0211 */
[----:B------:R-:W-:-:S02]  /*0f70*/  LEA R218, P4, R8, R160, 0x1 ;  /* 0x000000a008da7211 */ /* 0x000fc400078808ff */
[----:B------:R-:W-:Y:S02]  /*0f80*/  LEA R216, P5, R34, R160, 0x1 ;  /* 0x000000a022d87211 */ /* 0x000fe400078a08ff */
[----:B------:R-:W-:Y:S02]  /*0f90*/  LEA R32, R42, R31, 0x1 ;  /* 0x0000001f2a207211 */ /* 0x000fe400078e08ff */
[-C--:B------:R-:W-:Y:S02]  /*0fa0*/  LEA.HI.X.SX32 R219, R8, R38.reuse, 0x1, P4 ;  /* 0x0000002608db7211 */ /* 0x080fe400020f0eff */
[----:B------:R-:W-:Y:S01]  /*0fb0*/  LEA.HI.X.SX32 R217, R34, R38, 0x1, P5 ;  /* 0x0000002622d97211 */ /* 0x000fe200028f0eff */
[C---:B------:R-:W-:Y:S01]  /*0fc0*/  IMAD R11, R42.reuse, 0x2, R32 ;  /* 0x000000022a0b7824 */ /* 0x040fe200078e0220 */
[-C--:B------:R-:W-:Y:S02]  /*0fd0*/  LEA R214, P4, R35, R160.reuse, 0x1 ;  /* 0x000000a023d67211 */ /* 0x080fe400078808ff */
[----:B------:R-:W-:Y:S01]  /*0fe0*/  LEA R212, P5, R13, R160, 0x1 ;  /* 0x000000a00dd47211 */ /* 0x000fe200078a08ff */
[----:B------:R-:W-:Y:S01]  /*0ff0*/  IMAD R33, R42, 0x2, R11 ;  /* 0x000000022a217824 */ /* 0x000fe200078e020b */
[----:B------:R-:W-:-:S02]  /*1000*/  LEA.HI.X.SX32 R215, R35, R38, 0x1, P4 ;  /* 0x0000002623d77211 */ /* 0x000fc400020f0eff */
[----:B------:R-:W-:Y:S02]  /*1010*/  LEA.HI.X.SX32 R213, R13, R38, 0x1, P5 ;  /* 0x000000260dd57211 */ /* 0x000fe400028f0eff */
[----:B------:R-:W-:Y:S02]  /*1020*/  LEA R8, R42, R33, 0x1 ;  /* 0x000000212a087211 */ /* 0x000fe400078e08ff */
[C---:B------:R-:W-:Y:S02]  /*1030*/  LEA R208, P5, R17.reuse, R160, 0x1 ;  /* 0x000000a011d07211 */ /* 0x040fe400078a08ff */
[----:B------:R-:W-:Y:S01]  /*1040*/  LEA R41, R36, R39, 0x2 ;  /* 0x0000002724297211 */ /* 0x000fe200078e10ff */
[----:B------:R-:W-:Y:S01]  /*1050*/  IMAD R34, R42, 0x2, R8 ;  /* 0x000000022a227824 */ /* 0x000fe200078e0208 */
[----:B------:R-:W-:Y:S02]  /*1060*/  LEA.HI.X.SX32 R209, R17, R38, 0x1, P5 ;  /* 0x0000002611d17211 */ /* 0x000fe400028f0eff */
[-C--:B------:R-:W-:Y:S01]  /*1070*/  LEA R210, P4, R30, R160.reuse, 0x1 ;  /* 0x000000a01ed27211 */ /* 0x080fe200078808ff */
[----:B------:R-:W-:Y:S01]  /*1080*/  IMAD R35, R42, 0x2, R34 ;  /* 0x000000022a237824 */ /* 0x000fe200078e0222 */
[C---:B------:R-:W-:Y:S01]  /*1090*/  LEA R202, P5, R11.reuse, R160, 0x1 ;  /* 0x000000a00bca7211 */ /* 0x040fe200078a08ff */
[----:B------:R-:W-:Y:S01]  /*10a0*/  IMAD R43, R36, 0x4, R41 ;  /* 0x00000004242b7824 */ /* 0x000fe200078e0229 */
[-C--:B------:R-:W-:Y:S01]  /*10b0*/  LEA.HI.X.SX32 R211, R30, R38.reuse, 0x1, P4 ;  /* 0x000000261ed37211 */ /* 0x080fe200020f0eff */
[----:B------:R-:W-:Y:S01]  /*10c0*/  IMAD R13, R42, 0x2, R35 ;  /* 0x000000022a0d7824 */ /* 0x000fe200078e0223 */
[----:B------:R-:W-:Y:S01]  /*10d0*/  LEA.HI.X.SX32 R203, R11, R38, 0x1, P5 ;  /* 0x000000260bcb7211 */ /* 0x000fe200028f0eff */
[----:B------:R-:W-:Y:S01]  /*10e0*/  IMAD R45, R36, 0x4, R43 ;  /* 0x00000004242d7824 */ /* 0x000fe200078e022b */
[----:B------:R-:W-:-:S02]  /*10f0*/  LEA R206, P6, R31, R160, 0x1 ;  /* 0x000000a01fce7211 */ /* 0x000fc400078c08ff */
[----:B------:R-:W-:Y:S02]  /*1100*/  LEA R17, R42, R13, 0x1 ;  /* 0x0000000d2a117211 */ /* 0x000fe400078e08ff */
[----:B------:R-:W-:Y:S02]  /*1110*/  LEA R204, P4, R32, R160, 0x1 ;  /* 0x000000a020cc7211 */ /* 0x000fe400078808ff */
[-C--:B------:R-:W-:Y:S01]  /*1120*/  LEA.HI.X.SX32 R207, R31, R38.reuse, 0x1, P6 ;  /* 0x000000261fcf7211 */ /* 0x080fe200030f0eff */
[----:B------:R-:W-:Y:S01]  /*1130*/  IMAD R30, R42, 0x2, R17 ;  /* 0x000000022a1e7824 */ /* 0x000fe200078e0211 */
[----:B------:R-:W-:Y:S02]  /*1140*/  LEA.HI.X.SX32 R205, R32, R38, 0x1, P4 ;  /* 0x0000002620cd7211 */ /* 0x000fe400020f0eff */
[----:B------:R-:W-:Y:S01]  /*1150*/  LEA R47, R36, R45, 0x2 ;  /* 0x0000002d242f7211 */ /* 0x000fe200078e10ff */
[----:B------:R-:W-:Y:S01]  /*1160*/  IMAD R11, R42, 0x2, R30 ;  /* 0x000000022a0b7824 */ /* 0x000fe200078e021e */
[----:B------:R-:W-:-:S02]  /*1170*/  LEA R198, P4, R8, R160, 0x1 ;  /* 0x000000a008c67211 */ /* 0x000fc400078808ff */
[C---:B------:R-:W-:Y:S01]  /*1180*/  LOP3.LUT P1, RZ, R51.reuse, 0x7, RZ, 0xc0, !PT ;  /* 0x0000000733ff7812 */ /* 0x040fe2000782c0ff */
[----:B------:R-:W-:Y:S01]  /*1190*/  IMAD R49, R36, 0x4, R47 ;  /* 0x0000000424317824 */ /* 0x000fe200078e022f */
[----:B------:R-:W-:Y:S02]  /*11a0*/  LEA R31, R42, R11, 0x1 ;  /* 0x0000000b2a1f7211 */ /* 0x000fe400078e08ff */
[----:B------:R-:W-:Y:S02]  /*11b0*/  LEA.HI.X.SX32 R199, R8, R38, 0x1, P4 ;  /* 0x0000002608c77211 */ /* 0x000fe400020f0eff */
[----:B------:R-:W-:Y:S01]  /*11c0*/  LOP3.LUT P2, RZ, R51, 0x3, RZ, 0xc0, !PT ;  /* 0x0000000333ff7812 */ /* 0x000fe2000784c0ff */
[----:B------:R-:W-:Y:S01]  /*11d0*/  IMAD R8, R42, 0x2, R31 ;  /* 0x000000022a087824 */ /* 0x000fe200078e021f */
[-C--:B------:R-:W-:Y:S01]  /*11e0*/  LEA R200, P6, R33, R160.reuse, 0x1 ;  /* 0x000000a021c87211 */ /* 0x080fe200078c08ff */
[----:B------:R-:W-:Y:S01]  /*11f0*/  IMAD R51, R36, 0x4, R49 ;  /* 0x0000000424337824 */ /* 0x000fe200078e0231 */
[-C--:B------:R-:W-:Y:S01]  /*1200*/  LEA R196, P5, R34, R160.reuse, 0x1 ;  /* 0x000000a022c47211 */ /* 0x080fe200078a08ff */
[----:B------:R-:W-:Y:S01]  /*1210*/  IMAD R32, R42, 0x2, R8 ;  /* 0x000000022a207824 */ /* 0x000fe200078e0208 */
[----:B------:R-:W-:-:S02]  /*1220*/  LEA R192, P4, R13, R160, 0x1 ;  /* 0x000000a00dc07211 */ /* 0x000fc400078808ff */
[----:B------:R-:W-:Y:S02]  /*1230*/  LEA.HI.X.SX32 R201, R33, R38, 0x1, P6 ;  /* 0x0000002621c97211 */ /* 0x000fe400030f0eff */
[----:B------:R-:W-:Y:S02]  /*1240*/  LEA R194, P6, R35, R160, 0x1 ;  /* 0x000000a023c27211 */ /* 0x000fe400078c08ff */
[-C--:B------:R-:W-:Y:S02]  /*1250*/  LEA.HI.X.SX32 R197, R34, R38.reuse, 0x1, P5 ;  /* 0x0000002622c57211 */ /* 0x080fe400028f0eff */
[----:B------:R-:W-:Y:S02]  /*1260*/  LEA.HI.X.SX32 R193, R13, R38, 0x1, P4 ;  /* 0x000000260dc17211 */ /* 0x000fe400020f0eff */
[----:B------:R-:W-:Y:S02]  /*1270*/  LEA R53, R36, R51, 0x2 ;  /* 0x0000003324357211 */ /* 0x000fe400078e10ff */
[----:B------:R-:W-:-:S02]  /*1280*/  LEA R190, P5, R17, R160, 0x1 ;  /* 0x000000a011be7211 */ /* 0x000fc400078a08ff */
[----:B------:R-:W-:Y:S01]  /*1290*/  LEA R13, R42, R32, 0x1 ;  /* 0x000000202a0d7211 */ /* 0x000fe200078e08ff */
[----:B------:R-:W-:Y:S01]  /*12a0*/  IMAD R55, R36, 0x4, R53 ;  /* 0x0000000424377824 */ /* 0x000fe200078e0235 */
[----:B------:R-:W-:Y:S02]  /*12b0*/  LEA.HI.X.SX32 R195, R35, R38, 0x1, P6 ;  /* 0x0000002623c37211 */ /* 0x000fe400030f0eff */
[----:B------:R-:W-:Y:S01]  /*12c0*/  LEA R188, P6, R30, R160, 0x1 ;  /* 0x000000a01ebc7211 */ /* 0x000fe200078c08ff */
[----:B------:R-:W-:Y:S01]  /*12d0*/  IMAD R57, R36, 0x4, R55 ;  /* 0x0000000424397824 */ /* 0x000fe200078e0237 */
[----:B------:R-:W-:Y:S01]  /*12e0*/  LEA.HI.X.SX32 R191, R17, R38, 0x1, P5 ;  /* 0x0000002611bf7211 */ /* 0x000fe200028f0eff */
[----:B------:R-:W-:Y:S01]  /*12f0*/  IMAD R17, R42, 0x2, R13 ;  /* 0x000000022a117824 */ /* 0x000fe200078e020d */
[----:B------:R-:W-:Y:S02]  /*1300*/  LEA R186, P4, R11, R160, 0x1 ;  /* 0x000000a00bba7211 */ /* 0x000fe400078808ff */
[----:B------:R-:W-:-:S02]  /*1310*/  LEA.HI.X.SX32 R189, R30, R38, 0x1, P6 ;  /* 0x000000261ebd7211 */ /* 0x000fc400030f0eff */
[----:B------:R-:W-:Y:S01]  /*1320*/  LEA.HI.X.SX32 R187, R11, R38, 0x1, P4 ;  /* 0x000000260bbb7211 */ /* 0x000fe200020f0eff */
[----:B------:R-:W-:Y:S01]  /*1330*/  IMAD R11, R42, 0x2, R17 ;  /* 0x000000022a0b7824 */ /* 0x000fe200078e0211 */
[CC--:B------:R-:W-:Y:S02]  /*1340*/  LEA R184, P5, R31.reuse, R160.reuse, 0x1 ;  /* 0x000000a01fb87211 */ /* 0x0c0fe400078a08ff */
[C---:B------:R-:W-:Y:S02]  /*1350*/  LEA R182, P6, R8.reuse, R160, 0x1 ;  /* 0x000000a008b67211 */ /* 0x040fe400078c08ff */
[-C--:B------:R-:W-:Y:S02]  /*1360*/  LEA.HI.X.SX32 R185, R31, R38.reuse, 0x1, P5 ;  /* 0x000000261fb97211 */ /* 0x080fe400028f0eff */
[----:B------:R-:W-:Y:S02]  /*1370*/  LEA.HI.X.SX32 R183, R8, R38, 0x1, P6 ;  /* 0x0000002608b77211 */ /* 0x000fe400030f0eff */
[----:B------:R-:W-:-:S02]  /*1380*/  LEA R59, R36, R57, 0x2 ;  /* 0x00000039243b7211 */ /* 0x000fc400078e10ff */
[-C--:B------:R-:W-:Y:S02]  /*1390*/  LEA R180, P4, R32, R160.reuse, 0x1 ;  /* 0x000000a020b47211 */ /* 0x080fe400078808ff */
[-C--:B------:R-:W-:Y:S02]  /*13a0*/  LEA R178, P5, R13, R160.reuse, 0x1 ;  /* 0x000000a00db27211 */ /* 0x080fe400078a08ff */
[----:B------:R-:W-:Y:S02]  /*13b0*/  LEA R8, R42, R11, 0x1 ;  /* 0x0000000b2a087211 */ /* 0x000fe400078e08ff */
[----:B------:R-:W-:Y:S02]  /*13c0*/  LEA R176, P6, R17, R160, 0x1 ;  /* 0x000000a011b07211 */ /* 0x000fe400078c08ff */
[-C--:B------:R-:W-:Y:S02]  /*13d0*/  LEA.HI.X.SX32 R181, R32, R38.reuse, 0x1, P4 ;  /* 0x0000002620b57211 */ /* 0x080fe400020f0eff */
[-C--:B------:R-:W-:Y:S01]  /*13e0*/  LEA.HI.X.SX32 R179, R13, R38.reuse, 0x1, P5 ;  /* 0x000000260db37211 */ /* 0x080fe200028f0eff */
[----:B------:R-:W-:Y:S01]  /*13f0*/  IMAD R13, R42, 0x2, R8 ;  /* 0x000000022a0d7824 */ /* 0x000fe200078e0208 */
[----:B------:R-:W-:Y:S01]  /*1400*/  LEA.HI.X.SX32 R177, R17, R38, 0x1, P6 ;  /* 0x0000002611b17211 */ /* 0x000fe200030f0eff */
[----:B------:R-:W-:Y:S01]  /*1410*/  IMAD R17, R36, 0x4, R59 ;  /* 0x0000000424117824 */ /* 0x000fe200078e023b */
[----:B------:R-:W-:-:S02]  /*1420*/  LEA R166, P4, R11, R160, 0x1 ;  /* 0x000000a00ba67211 */ /* 0x000fc400078808ff */
[----:B------:R-:W-:Y:S02]  /*1430*/  LEA R162, P5, R8, R160, 0x1 ;  /* 0x000000a008a27211 */ /* 0x000fe400078a08ff */
[----:B------:R-:W-:Y:S02]  /*1440*/  LEA.HI.X.SX32 R167, R11, R38, 0x1, P4 ;  /* 0x000000260ba77211 */ /* 0x000fe400020f0eff */
[C---:B------:R-:W-:Y:S02]  /*1450*/  LEA R160, P6, R13.reuse, R160, 0x1 ;  /* 0x000000a00da07211 */ /* 0x040fe400078c08ff */
[----:B------:R-:W-:Y:S02]  /*1460*/  LEA R11, R36, R17, 0x2 ;  /* 0x00000011240b7211 */ /* 0x000fe400078e10ff */
[-C--:B------:R-:W-:Y:S02]  /*1470*/  LEA.HI.X.SX32 R161, R13, R38.reuse, 0x1, P6 ;  /* 0x000000260da17211 */ /* 0x080fe400030f0eff */
[----:B------:R-:W-:Y:S01]  /*1480*/  LEA.HI.X.SX32 R163, R8, R38, 0x1, P5 ;  /* 0x0000002608a37211 */ /* 0x000fe200028f0eff */
[----:B------:R-:W-:Y:S01]  /*1490*/  IMAD R13, R36, 0x4, R11 ;  /* 0x00000004240d7824 */ /* 0x000fe200078e020b */
[----:B------:R-:W-:-:S02]  /*14a0*/  LEA R158, P3, R37, R58, 0x1 ;  /* 0x0000003a259e7211 */ /* 0x000fc400078608ff */
[----:B------:R-:W-:Y:S01]  /*14b0*/  LEA R152, P5, R43, R58, 0x1 ;  /* 0x0000003a2b987211 */ /* 0x000fe200078a08ff */
[C---:B------:R-:W-:Y:S01]  /*14c0*/  IMAD R31, R36.reuse, 0x4, R13 ;  /* 0x00000004241f7824 */ /* 0x040fe200078e020d */
[-C--:B------:R-:W-:Y:S02]  /*14d0*/  LEA.HI.X.SX32 R159, R37, R40.reuse, 0x1, P3 ;  /* 0x00000028259f7211 */ /* 0x080fe400018f0eff */
[----:B------:R-:W-:Y:S02]  /*14e0*/  LEA.HI.X.SX32 R153, R43, R40, 0x1, P5 ;  /* 0x000000282b997211 */ /* 0x000fe400028f0eff */
[C---:B------:R-:W-:Y:S02]  /*14f0*/  LEA R33, R36.reuse, R31, 0x2 ;  /* 0x0000001f24217211 */ /* 0x040fe400078e10ff */
[-C--:B------:R-:W-:Y:S02]  /*1500*/  LEA R156, P3, R39, R58.reuse, 0x1 ;  /* 0x0000003a279c7211 */ /* 0x080fe400078608ff */
[-C--:B------:R-:W-:Y:S01]  /*1510*/  LEA R146, P5, R49, R58.reuse, 0x1 ;  /* 0x0000003a31927211 */ /* 0x080fe200078a08ff */
[----:B------:R-:W-:Y:S01]  /*1520*/  IMAD R35, R36, 0x4, R33 ;  /* 0x0000000424237824 */ /* 0x000fe200078e0221 */
[----:B------:R-:W-:-:S02]  /*1530*/  LEA R154, P4, R41, R58, 0x1 ;  /* 0x0000003a299a7211 */ /* 0x000fc400078808ff */
[-C--:B------:R-:W-:Y:S01]  /*1540*/  LEA.HI.X.SX32 R157, R39, R40.reuse, 0x1, P3 ;  /* 0x00000028279d7211 */ /* 0x080fe200018f0eff */
[C---:B------:R-:W-:Y:S01]  /*1550*/  IMAD R37, R36.reuse, 0x4, R35 ;  /* 0x0000000424257824 */ /* 0x040fe200078e0223 */
[----:B------:R-:W-:Y:S02]  /*1560*/  LEA.HI.X.SX32 R147, R49, R40, 0x1, P5 ;  /* 0x0000002831937211 */ /* 0x000fe400028f0eff */
[-C--:B------:R-:W-:Y:S02]  /*1570*/  LEA R150, P3, R45, R58.reuse, 0x1 ;  /* 0x0000003a2d967211 */ /* 0x080fe400078608ff */
[----:B------:R-:W-:Y:S02]  /*1580*/  LEA R138, P5, R55, R58, 0x1 ;  /* 0x0000003a378a7211 */ /* 0x000fe400078a08ff */
[----:B------:R-:W-:Y:S02]  /*1590*/  LEA R39, R36, R37, 0x2 ;  /* 0x0000002524277211 */ /* 0x000fe400078e10ff */
[----:B------:R-:W-:-:S02]  /*15a0*/  LEA.HI.X.SX32 R155, R41, R40, 0x1, P4 ;  /* 0x00000028299b7211 */ /* 0x000fc400020f0eff */
[----:B------:R-:W-:Y:S01]  /*15b0*/  LEA R148, P4, R47, R58, 0x1 ;  /* 0x0000003a2f947211 */ /* 0x000fe200078808ff */
[----:B------:R-:W-:Y:S01]  /*15c0*/  IMAD R41, R36, 0x4, R39 ;  /* 0x0000000424297824 */ /* 0x000fe200078e0227 */
[-C--:B------:R-:W-:Y:S02]  /*15d0*/  LEA.HI.X.SX32 R151, R45, R40.reuse, 0x1, P3 ;  /* 0x000000282d977211 */ /* 0x080fe400018f0eff */
[----:B------:R-:W-:Y:S02]  /*15e0*/  LEA.HI.X.SX32 R139, R55, R40, 0x1, P5 ;  /* 0x00000028378b7211 */ /* 0x000fe400028f0eff */
[-C--:B------:R-:W-:Y:S02]  /*15f0*/  LEA R144, P3, R51, R58.reuse, 0x1 ;  /* 0x0000003a33907211 */ /* 0x080fe400078608ff */
[----:B------:R-:W-:Y:S02]  /*1600*/  LEA R132, P5, R17, R58, 0x1 ;  /* 0x0000003a11847211 */ /* 0x000fe400078a08ff */
[----:B------:R-:W-:-:S02]  /*1610*/  LEA.HI.X.SX32 R149, R47, R40, 0x1, P4 ;  /* 0x000000282f957211 */ /* 0x000fc400020f0eff */
[----:B------:R-:W-:Y:S02]  /*1620*/  LEA R142, P4, R53, R58, 0x1 ;  /* 0x0000003a358e7211 */ /* 0x000fe400078808ff */
[-C--:B------:R-:W-:Y:S02]  /*1630*/  LEA.HI.X.SX32 R145, R51, R40.reuse, 0x1, P3 ;  /* 0x0000002833917211 */ /* 0x080fe400018f0eff */
[----:B------:R-:W-:Y:S01]  /*1640*/  LEA.HI.X.SX32 R133, R17, R40, 0x1, P5 ;  /* 0x0000002811857211 */ /* 0x000fe200028f0eff */
[----:B------:R-:W-:Y:S01]  /*1650*/  IMAD R17, R36, 0x4, R41 ;  /* 0x0000000424117824 */ /* 0x000fe200078e0229 */
[----:B------:R-:W-:Y:S02]  /*1660*/  LEA R136, P3, R57, R58, 0x1 ;  /* 0x0000003a39887211 */ /* 0x000fe400078608ff */
[----:B------:R-:W-:Y:S02]  /*1670*/  LEA.HI.X.SX32 R143, R53, R40, 0x1, P4 ;  /* 0x00000028358f7211 */ /* 0x000fe400020f0eff */
[----:B------:R-:W-:-:S02]  /*1680*/  LEA R134, P4, R59, R58, 0x1 ;  /* 0x0000003a3b867211 */ /* 0x000fc400078808ff */
[----:B------:R-:W-:Y:S02]  /*1690*/  LEA.HI.X.SX32 R137, R57, R40, 0x1, P3 ;  /* 0x0000002839897211 */ /* 0x000fe400018f0eff */
[----:B------:R-:W-:Y:S02]  /*16a0*/  LEA R130, P3, R11, R58, 0x1 ;  /* 0x0000003a0b827211 */ /* 0x000fe400078608ff */
[C---:B------:R-:W-:Y:S02]  /*16b0*/  LEA R43, R36.reuse, R17, 0x2 ;  /* 0x00000011242b7211 */ /* 0x040fe400078e10ff */
[----:B------:R-:W-:Y:S02]  /*16c0*/  LEA.HI.X.SX32 R135, R59, R40, 0x1, P4 ;  /* 0x000000283b877211 */ /* 0x000fe400020f0eff */
[----:B------:R-:W-:Y:S02]  /*16d0*/  LEA R126, P4, R13, R58, 0x1 ;  /* 0x0000003a0d7e7211 */ /* 0x000fe400078808ff */
[----:B------:R-:W-:Y:S01]  /*16e0*/  LEA.HI.X.SX32 R131, R11, R40, 0x1, P3 ;  /* 0x000000280b837211 */ /* 0x000fe200018f0eff */
        /* <DEDUP_REMOVED lines=9> */
[----:B------:R-:W-:Y:S02]  /*1780*/  LEA R120, P4, R35, R58, 0x1 ;  /* 0x0000003a23787211 */ /* 0x000fe400078808ff */
[----:B------:R-:W-:Y:S01]  /*1790*/  LEA.HI.X.SX32 R123, R33, R40, 0x1, P3 ;  /* 0x00000028217b7211 */ /* 0x000fe200018f0eff */
[C---:B------:R-:W-:Y:S01]  /*17a0*/  IMAD R33, R36.reuse, 0x4, R31 ;  /* 0x0000000424217824 */ /* 0x040fe200078e021f */
[----:B------:R-:W-:Y:S02]  /*17b0*/  LEA R112, P5, R17, R58, 0x1 ;  /* 0x0000003a11707211 */ /* 0x000fe400078a08ff */
[----:B------:R-:W-:Y:S02]  /*17c0*/  LEA.HI.X.SX32 R121, R35, R40, 0x1, P4 ;  /* 0x0000002823797211 */ /* 0x000fe400020f0eff */
[----:B------:R-:W-:Y:S02]  /*17d0*/  LEA R116, P3, R39, R58, 0x1 ;  /* 0x0000003a27747211 */ /* 0x000fe400078608ff */
[----:B------:R-:W-:Y:S01]  /*17e0*/  LEA.HI.X.SX32 R113, R17, R40, 0x1, P5 ;  /* 0x0000002811717211 */ /* 0x000fe200028f0eff */
[----:B------:R-:W-:Y:S01]  /*17f0*/  IMAD R17, R36, 0x4, R33 ;  /* 0x0000000424117824 */ /* 0x000fe200078e0221 */
[----:B------:R-:W-:-:S02]  /*1800*/  LEA R114, P4, R41, R58, 0x1 ;  /* 0x0000003a29727211 */ /* 0x000fc400078808ff */
[-C--:B------:R-:W-:Y:S02]  /*1810*/  LEA.HI.X.SX32 R117, R39, R40.reuse, 0x1, P3 ;  /* 0x0000002827757211 */ /* 0x080fe400018f0eff */
[----:B------:R-:W-:Y:S01]  /*1820*/  LEA.HI.X.SX32 R115, R41, R40, 0x1, P4 ;  /* 0x0000002829737211 */ /* 0x000fe200020f0eff */
[----:B------:R-:W-:Y:S01]  /*1830*/  IMAD.MOV.U32 R41, RZ, RZ, 0x3f800000 ;  /* 0x3f800000ff297424 */ /* 0x000fe200078e00ff */
[-C--:B------:R-:W-:Y:S02]  /*1840*/  LEA R110, P3, R43, R58.reuse, 0x1 ;  /* 0x0000003a2b6e7211 */ /* 0x080fe400078608ff */
[----:B------:R-:W-:Y:S02]  /*1850*/  LEA R42, P4, R11, R58, 0x1 ;  /* 0x0000003a0b2a7211 */ /* 0x000fe400078808ff */
[----:B------:R-:W-:Y:S02]  /*1860*/  LEA R35, R36, R17, 0x2 ;  /* 0x0000001124237211 */ /* 0x000fe400078e10ff */
[----:B------:R-:W-:-:S02]  /*1870*/  LEA.HI.X.SX32 R111, R43, R40, 0x1, P3 ;  /* 0x000000282b6f7211 */ /* 0x000fc400018f0eff */
[----:B------:R-:W-:Y:S02]  /*1880*/  LEA R44, P5, R13, R58, 0x1 ;  /* 0x0000003a0d2c7211 */ /* 0x000fe400078a08ff */
[-C--:B------:R-:W-:Y:S01]  /*1890*/  LEA.HI.X.SX32 R43, R11, R40.reuse, 0x1, P4 ;  /* 0x000000280b2b7211 */ /* 0x080fe200020f0eff */
[C---:B------:R-:W-:Y:S01]  /*18a0*/  IMAD R11, R36.reuse, 0x4, R35 ;  /* 0x00000004240b7824 */ /* 0x040fe200078e0223 */
[----:B------:R-:W-:Y:S02]  /*18b0*/  LEA.HI.X.SX32 R45, R13, R40, 0x1, P5 ;  /* 0x000000280d2d7211 */ /* 0x000fe400028f0eff */
[-C--:B------:R-:W-:Y:S01]  /*18c0*/  LEA R50, P5, R17, R58.reuse, 0x1 ;  /* 0x0000003a11327211 */ /* 0x080fe200078a08ff */
[----:B------:R-:W-:Y:S01]  /*18d0*/  IMAD R13, R36, 0x4, R11 ;  /* 0x00000004240d7824 */ /* 0x000fe200078e020b */
[-C--:B------:R-:W-:Y:S02]  /*18e0*/  LEA R46, P3, R31, R58.reuse, 0x1 ;  /* 0x0000003a1f2e7211 */ /* 0x080fe400078608ff */
[----:B------:R-:W-:-:S02]  /*18f0*/  LEA R48, P4, R33, R58, 0x1 ;  /* 0x0000003a21307211 */ /* 0x000fc400078808ff */
[-C--:B------:R-:W-:Y:S02]  /*1900*/  LEA.HI.X.SX32 R51, R17, R40.reuse, 0x1, P5 ;  /* 0x0000002811337211 */ /* 0x080fe400028f0eff */
[----:B------:R-:W-:Y:S01]  /*1910*/  LEA R17, R36, R13, 0x2 ;  /* 0x0000000d24117211 */ /* 0x000fe200078e10ff */
[----:B------:R-:W-:Y:S01]  /*1920*/  IMAD.MOV.U32 R36, RZ, RZ, RZ ;  /* 0x000000ffff247224 */ /* 0x000fe200078e00ff */
[-C--:B------:R-:W-:Y:S02]  /*1930*/  LEA.HI.X.SX32 R47, R31, R40.reuse, 0x1, P3 ;  /* 0x000000281f2f7211 */ /* 0x080fe400018f0eff */
[----:B------:R-:W-:Y:S02]  /*1940*/  LEA.HI.X.SX32 R49, R33, R40, 0x1, P4 ;  /* 0x0000002821317211 */ /* 0x000fe400020f0eff */
[-C--:B------:R-:W-:Y:S02]  /*1950*/  LEA R52, P3, R35, R58.reuse, 0x1 ;  /* 0x0000003a23347211 */ /* 0x080fe400078608ff */
[----:B------:R-:W-:-:S02]  /*1960*/  LEA R54, P4, R11, R58, 0x1 ;  /* 0x0000003a0b367211 */ /* 0x000fc400078808ff */
[-C--:B------:R-:W-:Y:S02]  /*1970*/  LEA R56, P5, R13, R58.reuse, 0x1 ;  /* 0x0000003a0d387211 */ /* 0x080fe400078a08ff */
[----:B------:R-:W-:Y:S02]  /*1980*/  LEA R58, P6, R17, R58, 0x1 ;  /* 0x0000003a113a7211 */ /* 0x000fe400078c08ff */
[-C--:B------:R-:W-:Y:S02]  /*1990*/  LEA.HI.X.SX32 R53, R35, R40.reuse, 0x1, P3 ;  /* 0x0000002823357211 */ /* 0x080fe400018f0eff */
[-C--:B------:R-:W-:Y:S01]  /*19a0*/  LEA.HI.X.SX32 R55, R11, R40.reuse, 0x1, P4 ;  /* 0x000000280b377211 */ /* 0x080fe200020f0eff */
[----:B------:R-:W-:Y:S01]  /*19b0*/  IMAD.MOV.U32 R11, RZ, RZ, RZ ;  /* 0x000000ffff0b7224 */ /* 0x000fe200078e00ff */
[-C--:B------:R-:W-:Y:S01]  /*19c0*/  LEA.HI.X.SX32 R57, R13, R40.reuse, 0x1, P5 ;  /* 0x000000280d397211 */ /* 0x080fe200028f0eff */
[----:B------:R-:W-:Y:S01]  /*19d0*/  IMAD.MOV.U32 R13, RZ, RZ, 0x3f800000 ;  /* 0x3f800000ff0d7424 */ /* 0x000fe200078e00ff */
[----:B------:R-:W-:-:S02]  /*19e0*/  LEA.HI.X.SX32 R59, R17, R40, 0x1, P6 ;  /* 0x00000028113b7211 */ /* 0x000fc400030f0eff */
[----:B------:R-:W-:Y:S02]  /*19f0*/  LOP3.LUT R30, R4, 0x40, RZ, 0x3c, !PT ;  /* 0x00000040041e7812 */ /* 0x000fe400078e3cff */
[----:B------:R-:W-:Y:S02]  /*1a00*/  MOV R32, RZ ;  /* 0x000000ff00207202 */ /* 0x000fe40000000f00 */
[----:B------:R-:W-:Y:S02]  /*1a10*/  MOV R128, 0xff800000 ;  /* 0xff80000000807802 */ /* 0x000fe40000000f00 */
[----:B------:R-:W-:Y:S02]  /*1a20*/  MOV R17, 0x3f800000 ;  /* 0x3f80000000117802 */ /* 0x000fe40000000f00 */
[C---:B------:R-:W-:Y:S02]  /*1a30*/  LOP3.LUT R37, R21.reuse, 0x20, RZ, 0x3c, !PT ;  /* 0x0000002015257812 */ /* 0x040fe400078e3cff */
[----:B------:R-:W-:-:S02]  /*1a40*/  LOP3.LUT R38, R21, 0x40, RZ, 0x3c, !PT ;  /* 0x0000004015267812 */ /* 0x000fc400078e3cff */
[----:B------:R-:W-:Y:S02]  /*1a50*/  LOP3.LUT R39, R21, 0x60, RZ, 0x3c, !PT ;  /* 0x0000006015277812 */ /* 0x000fe400078e3cff */
[C---:B------:R-:W-:Y:S02]  /*1a60*/  LOP3.LUT R40, R27.reuse, 0x20, RZ, 0x3c, !PT ;  /* 0x000000201b287812 */ /* 0x040fe400078e3cff */
[C---:B------:R-:W-:Y:S02]  /*1a70*/  LOP3.LUT R8, R27.reuse, 0x40, RZ, 0x3c, !PT ;  /* 0x000000401b087812 */ /* 0x040fe400078e3cff */
[----:B------:R-:W-:Y:S02]  /*1a80*/  LOP3.LUT R31, R27, 0x60, RZ, 0x3c, !PT ;  /* 0x000000601b1f7812 */ /* 0x000fe400078e3cff */
[----:B------:R-:W-:Y:S02]  /*1a90*/  LOP3.LUT R33, R26, 0x40, RZ, 0x3c, !PT ;  /* 0x000000401a217812 */ /* 0x000fe400078e3cff */
[----:B------:R-:W-:-:S02]  /*1aa0*/  LOP3.LUT R34, R29, 0x20, RZ, 0x3c, !PT ;  /* 0x000000201d227812 */ /* 0x000fc400078e3cff */
[----:B------:R-:W-:Y:S02]  /*1ab0*/  LOP3.LUT R35, R28, 0x40, RZ, 0x3c, !PT ;  /* 0x000000401c237812 */ /* 0x000fe400078e3cff */
.L_x_1:
[----:B------:R-:W-:-:S04]  /*1ac0*/  IMAD.WIDE R76, R32, 0x2, R232 ;  /* 0x00000002204c7825 */ /* 0x000fc800078e02e8 */
[C---:B------:R-:W-:Y:S01]  /*1ad0*/  IMAD.WIDE R78, R32.reuse, 0x2, R230 ;  /* 0x00000002204e7825 */ /* 0x040fe200078e02e6 */
[----:B------:R0:W2:Y:S03]  /*1ae0*/  LDG.E.U16 R96, [R76.64] ;  /* 0x000000044c607981 */ /* 0x0000a6000c1e1500 */
[C---:B------:R-:W-:Y:S01]  /*1af0*/  IMAD.WIDE R92, R32.reuse, 0x2, R228 ;  /* 0x00000002205c7825 */ /* 0x040fe200078e02e4 */
[----:B------:R1:W3:Y:S03]  /*1b00*/  LDG.E.U16 R98, [R78.64] ;  /* 0x000000044e627981 */ /* 0x0002e6000c1e1500 */
[C---:B------:R-:W-:Y:S01]  /*1b10*/  IMAD.WIDE R90, R32.reuse, 0x2, R224 ;  /* 0x00000002205a7825 */ /* 0x040fe200078e02e0 */
[----:B------:R4:W5:Y:S03]  /*1b20*/  LDG.E.U16 R97, [R92.64] ;  /* 0x000000045c617981 */ /* 0x000966000c1e1500 */
[C---:B------:R-:W-:Y:S01]  /*1b30*/  IMAD.WIDE R88, R32.reuse, 0x2, R222 ;  /* 0x0000000220587825 */ /* 0x040fe200078e02de */
[----:B------:R1:W3:Y:S03]  /*1b40*/  LDG.E.U16 R100, [R90.64] ;  /* 0x000000045a647981 */ /* 0x0002e6000c1e1500 */
[C---:B------:R-:W-:Y:S01]  /*1b50*/  IMAD.WIDE R86, R32.reuse, 0x2, R220 ;  /* 0x0000000220567825 */ /* 0x040fe200078e02dc */
[----:B------:R4:W5:Y:S03]  /*1b60*/  LDG.E.U16 R102, [R88.64] ;  /* 0x0000000458667981 */ /* 0x000966000c1e1500 */
[C---:B0-----:R-:W-:Y:S01]  /*1b70*/  IMAD.WIDE R76, R32.reuse, 0x2, R218 ;  /* 0x00000002204c7825 */ /* 0x041fe200078e02da */
[----:B------:R0:W5:Y:S03]  /*1b80*/  LDG.E.U16 R99, [R86.64] ;  /* 0x0000000456637981 */ /* 0x000166000c1e1500 */
[C---:B-1----:R-:W-:Y:S01]  /*1b90*/  IMAD.WIDE R78, R32.reuse, 0x2, R216 ;  /* 0x00000002204e7825 */ /* 0x042fe200078e02d8 */
[----:B------:R1:W5:Y:S03]  /*1ba0*/  LDG.E.U16 R106, [R76.64] ;  /* 0x000000044c6a7981 */ /* 0x000366000c1e1500 */
[C---:B------:R-:W-:Y:S01]  /*1bb0*/  IMAD.WIDE R80, R32.reuse, 0x2, R214 ;  /* 0x0000000220507825 */ /* 0x040fe200078e02d6 */
[----:B------:R0:W5:Y:S03]  /*1bc0*/  LDG.E.U16 R164, [R78.64] ;  /* 0x000000044ea47981 */ /* 0x000166000c1e1500 */
[C---:B------:R-:W-:Y:S01]  /*1bd0*/  IMAD.WIDE R82, R32.reuse, 0x2, R212 ;  /* 0x0000000220527825 */ /* 0x040fe200078e02d4 */
[----:B------:R0:W5:Y:S03]  /*1be0*/  LDG.E.U16 R168, [R80.64] ;  /* 0x0000000450a87981 */ /* 0x000166000c1e1500 */
[C---:B------:R-:W-:Y:S01]  /*1bf0*/  IMAD.WIDE R84, R32.reuse, 0x2, R210 ;  /* 0x0000000220547825 */ /* 0x040fe200078e02d2 */
[----:B------:R0:W5:Y:S03]  /*1c00*/  LDG.E.U16 R101, [R82.64] ;  /* 0x0000000452657981 */ /* 0x000166000c1e1500 */
[C---:B------:R-:W-:Y:S01]  /*1c10*/  IMAD.WIDE R104, R32.reuse, 0x2, R226 ;  /* 0x0000000220687825 */ /* 0x040fe200078e02e2 */
[----:B------:R1:W5:Y:S03]  /*1c20*/  LDG.E.U16 R170, [R84.64] ;  /* 0x0000000454aa7981 */ /* 0x000366000c1e1500 */
[----:B----4-:R-:W-:-:S02]  /*1c30*/  IMAD.WIDE R92, R32, 0x2, R200 ;  /* 0x00000002205c7825 */ /* 0x010fc400078e02c8 */
[----:B------:R4:W5:Y:S02]  /*1c40*/  LDG.E.U16 R104, [R104.64] ;  /* 0x0000000468687981 */ /* 0x000964000c1e1500 */
[C---:B0-----:R-:W-:Y:S02]  /*1c50*/  IMAD.WIDE R86, R32.reuse, 0x2, R208 ;  /* 0x0000000220567825 */ /* 0x041fe400078e02d0 */
[----:B------:R0:W5:Y:S02]  /*1c60*/  LDG.E.U16 R234, [R92.64] ;  /* 0x000000045cea7981 */ /* 0x000164000c1e1500 */
[C---:B------:R-:W-:Y:S02]  /*1c70*/  IMAD.WIDE R88, R32.reuse, 0x2, R206 ;  /* 0x0000000220587825 */ /* 0x040fe400078e02ce */
[----:B------:R0:W5:Y:S02]  /*1c80*/  LDG.E.U16 R172, [R86.64] ;  /* 0x0000000456ac7981 */ /* 0x000164000c1e1500 */
[----:B------:R-:W-:-:S02]  /*1c90*/  IMAD.WIDE R90, R32, 0x2, R204 ;  /* 0x00000002205a7825 */ /* 0x000fc400078e02cc */
[----:B------:R0:W5:Y:S02]  /*1ca0*/  LDG.E.U16 R174, [R88.64] ;  /* 0x0000000458ae7981 */ /* 0x000164000c1e1500 */
[C---:B------:R-:W-:Y:S02]  /*1cb0*/  IMAD.WIDE R94, R32.reuse, 0x2, R198 ;  /* 0x00000002205e7825 */ /* 0x040fe400078e02c6 */
[----:B------:R0:W5:Y:S02]  /*1cc0*/  LDG.E.U16 R103, [R90.64] ;  /* 0x000000045a677981 */ /* 0x000164000c1e1500 */
[C---:B-1----:R-:W-:Y:S02]  /*1cd0*/  IMAD.WIDE R76, R32.reuse, 0x2, R196 ;  /* 0x00000002204c7825 */ /* 0x042fe400078e02c4 */
[----:B------:R1:W5:Y:S02]  /*1ce0*/  LDG.E.U16 R236, [R94.64] ;  /* 0x000000045eec7981 */ /* 0x000364000c1e1500 */
[----:B------:R-:W-:-:S02]  /*1cf0*/  IMAD.WIDE R78, R32, 0x2, R192 ;  /* 0x00000002204e7825 */ /* 0x000fc400078e02c0 */
[----:B----4-:R4:W5:Y:S02]  /*1d00*/  LDG.E.U16 R105, [R76.64] ;  /* 0x000000044c697981 */ /* 0x010964000c1e1500 */
[C---:B------:R-:W-:Y:S02]  /*1d10*/  IMAD.WIDE R80, R32.reuse, 0x2, R190 ;  /* 0x0000000220507825 */ /* 0x040fe400078e02be */
[----:B------:R0:W5:Y:S02]  /*1d20*/  LDG.E.U16 R238, [R78.64] ;  /* 0x000000044eee7981 */ /* 0x000164000c1e1500 */
[C---:B------:R-:W-:Y:S02]  /*1d30*/  IMAD.WIDE R82, R32.reuse, 0x2, R184 ;  /* 0x0000000220527825 */ /* 0x040fe400078e02b8 */
[----:B------:R1:W5:Y:S02]  /*1d40*/  LDG.E.U16 R240, [R80.64] ;  /* 0x0000000450f07981 */ /* 0x000364000c1e1500 */
[----:B------:R-:W-:-:S02]  /*1d50*/  IMAD.WIDE R84, R32, 0x2, R176 ;  /* 0x0000000220547825 */ /* 0x000fc400078e02b0 */
[----:B------:R1:W5:Y:S02]  /*1d60*/  LDG.E.U16 R242, [R82.64] ;  /* 0x0000000452f27981 */ /* 0x000364000c1e1500 */
[C---:B0-----:R-:W-:Y:S02]  /*1d70*/  IMAD.WIDE R92, R32.reuse, 0x2, R166 ;  /* 0x00000002205c7825 */ /* 0x041fe400078e02a6 */
[----:B------:R0:W5:Y:S02]  /*1d80*/  LDG.E.U16 R248, [R84.64] ;  /* 0x0000000454f87981 */ /* 0x000164000c1e1500 */
[C---:B------:R-:W-:Y:S02]  /*1d90*/  IMAD.WIDE R86, R32.reuse, 0x2, R188 ;  /* 0x0000000220567825 */ /* 0x040fe400078e02bc */
[----:B------:R-:W5:Y:S02]  /*1da0*/  LDG.E.U16 R92, [R92.64] ;  /* 0x000000045c5c7981 */ /* 0x000f64000c1e1500 */
[----:B------:R-:W-:-:S02]  /*1db0*/  IMAD.WIDE R88, R32, 0x2, R182 ;  /* 0x0000000220587825 */ /* 0x000fc400078e02b6 */
[----:B------:R-:W5:Y:S02]  /*1dc0*/  LDG.E.U16 R87, [R86.64] ;  /* 0x0000000456577981 */ /* 0x000f64000c1e1500 */
[C---:B------:R-:W-:Y:S02]  /*1dd0*/  IMAD.WIDE R90, R32.reuse, 0x2, R180 ;  /* 0x00000002205a7825 */ /* 0x040fe400078e02b4 */
[----:B------:R0:W5:Y:S02]  /*1de0*/  LDG.E.U16 R244, [R88.64] ;  /* 0x0000000458f47981 */ /* 0x000164000c1e1500 */
[C---:B-1----:R-:W-:Y:S02]  /*1df0*/  IMAD.WIDE R94, R32.reuse, 0x2, R162 ;  /* 0x00000002205e7825 */ /* 0x042fe400078e02a2 */
[----:B------:R-:W5:Y:S02]  /*1e00*/  LDG.E.U16 R91, [R90.64] ;  /* 0x000000045a5b7981 */ /* 0x000f64000c1e1500 */
[----:B----4-:R-:W-:-:S02]  /*1e10*/  IMAD.WIDE R76, R32, 0x2, R202 ;  /* 0x00000002204c7825 */ /* 0x010fc400078e02ca */
[----:B------:R-:W4:Y:S02]  /*1e20*/  LDG.E.U16 R95, [R94.64] ;  /* 0x000000045e5f7981 */ /* 0x000f24000c1e1500 */
[C---:B------:R-:W-:Y:S02]  /*1e30*/  IMAD.WIDE R78, R32.reuse, 0x2, R194 ;  /* 0x00000002204e7825 */ /* 0x040fe400078e02c2 */
[----:B------:R-:W4:Y:S02]  /*1e40*/  LDG.E.U16 R76, [R76.64] ;  /* 0x000000044c4c7981 */ /* 0x000f24000c1e1500 */
[C---:B------:R-:W-:Y:S02]  /*1e50*/  IMAD.WIDE R80, R32.reuse, 0x2, R186 ;  /* 0x0000000220507825 */ /* 0x040fe400078e02ba */
[----:B------:R-:W4:Y:S02]  /*1e60*/  LDG.E.U16 R78, [R78.64] ;  /* 0x000000044e4e7981 */ /* 0x000f24000c1e1500 */
[----:B------:R-:W-:-:S02]  /*1e70*/  IMAD.WIDE R82, R32, 0x2, R178 ;  /* 0x0000000220527825 */ /* 0x000fc400078e02b2 */
[----:B0-----:R-:W4:Y:S02]  /*1e80*/  LDG.E.U16 R88, [R80.64] ;  /* 0x0000000450587981 */ /* 0x001f24000c1e1500 */
[----:B------:R-:W-:Y:S02]  /*1e90*/  IMAD.WIDE R84, R32, 0x2, R160 ;  /* 0x0000000220547825 */ /* 0x000fe400078e02a0 */
[----:B------:R-:W4:Y:S04]  /*1ea0*/  LDG.E.U16 R246, [R82.64] ;  /* 0x0000000452f67981 */ /* 0x000f28000c1e1500 */
[----:B------:R-:W4:Y:S04]  /*1eb0*/  LDG.E.U16 R250, [R84.64] ;  /* 0x0000000454fa7981 */ /* 0x000f28000c1e1500 */
[----:B------:R-:W-:Y:S06]  /*1ec0*/  BAR.SYNC.DEFER_BLOCKING 0x0 ;  /* 0x0000000000007b1d */ /* 0x000fec0000010000 */
[----:B--2---:R-:W-:Y:S04]  /*1ed0*/  STS.U16 [R21], R96 ;  /* 0x0000006015007388 */ /* 0x004fe80000000400 */
[----:B---3--:R-:W-:Y:S04]  /*1ee0*/  STS.U16 [R21+0x800], R100 ;  /* 0x0008006415007388 */ /* 0x008fe80000000400 */
[----:B-----5:R-:W-:Y:S04]  /*1ef0*/  STS.U16 [R21+0x1000], R164 ;  /* 0x001000a415007388 */ /* 0x020fe80000000400 */
[----:B------:R-:W-:Y:S04]  /*1f00*/  STS.U16 [R21+0x2000], R234 ;  /* 0x002000ea15007388 */ /* 0x000fe80000000400 */
        /* <DEDUP_REMOVED lines=19> */
[----:B----4-:R-:W-:Y:S04]  /*2040*/  STS.U16 [R38+0x3c00], R95 ;  /* 0x003c005f26007388 */ /* 0x010fe80000000400 */
        /* <DEDUP_REMOVED lines=8> */
[----:B------:R-:W-:Y:S06]  /*20d0*/  BAR.SYNC.DEFER_BLOCKING 0x0 ;  /* 0x0000000000007b1d */ /* 0x000fec0000010000 */
[----:B------:R-:W-:Y:S04]  /*20e0*/  LDSM.16.MT88.4 R100, [R29+0x4000] ;  /* 0x004000001d64783b */ /* 0x000fe80000004200 */
[----:B------:R-:W0:Y:S04]  /*20f0*/  LDSM.16.M88.4 R84, [R28] ;  /* 0x000000001c54783b */ /* 0x000e280000000200 */
[----:B------:R-:W1:Y:S04]  /*2100*/  LDSM.16.MT88.4 R96, [R34+0x4000] ;  /* 0x004000002260783b */ /* 0x000e680000004200 */
[----:B------:R-:W2:Y:S04]  /*2110*/  LDSM.16.MT88.4 R92, [R29+0x4400] ;  /* 0x004400001d5c783b */ /* 0x000ea80000004200 */
[----:B------:R-:W3:Y:S04]  /*2120*/  LDSM.16.MT88.4 R80, [R34+0x4400] ;  /* 0x004400002250783b */ /* 0x000ee80000004200 */
[----:B------:R-:W-:Y:S04]  /*2130*/  LDSM.16.MT88.4 R88, [R29+0x4800] ;  /* 0x004800001d58783b */ /* 0x000fe80000004200 */
[----:B------:R-:W4:Y:S04]  /*2140*/  LDSM.16.M88.4 R76, [R35] ;  /* 0x00000000234c783b */ /* 0x000f280000000200 */
[----:B------:R-:W5:Y:S01]  /*2150*/  LDSM.16.MT88.4 R104, [R34+0x4800] ;  /* 0x004800002268783b */ /* 0x000f620000004200 */
[-C--:B0-----:R-:W-:Y:S08]  /*2160*/  HMMA.16816.F32 R100, R100, R84.reuse, RZ ;  /* 0x000000546464723c */ /* 0x081ff000000018ff */
[----:B-1----:R-:W-:Y:S11]  /*2170*/  HMMA.16816.F32 R96, R96, R84, RZ ;  /* 0x000000546060723c */ /* 0x002ff600000018ff */
[----:B------:R-:W-:Y:S05]  /*2180*/  @!UPT UIADD3 URZ, URZ, URZ, URZ ;  /* 0x0000003f3f3ff290 */ /* 0x000fea000fffe03f */
[-C--:B--2---:R-:W-:Y:S01]  /*2190*/  HMMA.16816.F32 R92, R92, R86.reuse, R100 ;  /* 0x000000565c5c723c */ /* 0x084fe20000001864 */
[----:B------:R-:W-:Y:S07]  /*21a0*/  LDSM.16.MT88.4 R100, [R34+0x5000] ;  /* 0x005000002264783b */ /* 0x000fee0000004200 */
[----:B---3--:R-:W-:Y:S01]  /*21b0*/  HMMA.16816.F32 R96, R80, R86, R96 ;  /* 0x000000565060723c */ /* 0x008fe20000001860 */
[----:B------:R-:W0:Y:S04]  /*21c0*/  LDSM.16.MT88.4 R80, [R29+0x4c00] ;  /* 0x004c00001d50783b */ /* 0x000e280000004200 */
[----:B------:R-:W1:Y:S11]  /*21d0*/  LDSM.16.MT88.4 R84, [R34+0x4c00] ;  /* 0x004c00002254783b */ /* 0x000e760000004200 */
[-C--:B----4-:R-:W-:Y:S01]  /*21e0*/  HMMA.16816.F32 R88, R88, R76.reuse, R92 ;  /* 0x0000004c5858723c */ /* 0x090fe2000000185c */
[----:B------:R-:W-:Y:S07]  /*21f0*/  LDSM.16.MT88.4 R92, [R29+0x5000] ;  /* 0x005000001d5c783b */ /* 0x000fee0000004200 */
[----:B-----5:R-:W-:Y:S01]  /*2200*/  HMMA.16816.F32 R104, R104, R76, R96 ;  /* 0x0000004c6868723c */ /* 0x020fe20000001860 */
[----:B------:R-:W2:Y:S11]  /*2210*/  LDSM.16.M88.4 R96, [R28+0x80] ;  /* 0x000080001c60783b */ /* 0x000eb60000000200 */
[----:B------:R-:W-:Y:S04]  /*2220*/  @!UPT UIADD3 URZ, URZ, URZ, URZ ;  /* 0x0000003f3f3ff290 */ /* 0x000fe8000fffe03f */
[-C--:B0-----:R-:W-:Y:S01]  /*2230*/  HMMA.16816.F32 R80, R80, R78.reuse, R88 ;  /* 0x0000004e5050723c */ /* 0x081fe20000001858 */
[----:B------:R-:W-:Y:S07]  /*2240*/  LDSM.16.MT88.4 R88, [R29+0x5800] ;  /* 0x005800001d58783b */ /* 0x000fee0000004200 */
[----:B-1----:R-:W-:Y:S01]  /*2250*/  HMMA.16816.F32 R104, R84, R78, R104 ;  /* 0x0000004e5468723c */ /* 0x002fe20000001868 */
[----:B------:R-:W0:Y:S04]  /*2260*/  LDSM.16.MT88.4 R76, [R29+0x5400] ;  /* 0x005400001d4c783b */ /* 0x000e280000004200 */
[----:B------:R-:W1:Y:S11]  /*2270*/  LDSM.16.MT88.4 R84, [R34+0x5400] ;  /* 0x005400002254783b */ /* 0x000e760000004200 */
[-C--:B--2---:R-:W-:Y:S01]  /*2280*/  HMMA.16816.F32 R80, R92, R96.reuse, R80 ;  /* 0x000000605c50723c */ /* 0x084fe20000001850 */
[----:B------:R-:W2:Y:S07]  /*2290*/  LDSM.16.M88.4 R92, [R35+0x80] ;  /* 0x00008000235c783b */ /* 0x000eae0000000200 */
[----:B------:R-:W-:Y:S01]  /*22a0*/  HMMA.16816.F32 R100, R100, R96, R104 ;  /* 0x000000606464723c */ /* 0x000fe20000001868 */
[----:B------:R-:W3:Y:S11]  /*22b0*/  LDSM.16.MT88.4 R104, [R34+0x5800] ;  /* 0x005800002268783b */ /* 0x000ef60000004200 */
[----:B------:R-:W-:Y:S04]  /*22c0*/  @!UPT UIADD3 URZ, URZ, URZ, URZ ;  /* 0x0000003f3f3ff290 */ /* 0x000fe8000fffe03f */
[-C--:B0-----:R-:W-:Y:S01]  /*22d0*/  HMMA.16816.F32 R76, R76, R98.reuse, R80 ;  /* 0x000000624c4c723c */ /* 0x081fe20000001850 */
[----:B------:R-:W0:Y:S07]  /*22e0*/  LDSM.16.MT88.4 R80, [R29+0x5c00] ;  /* 0x005c00001d50783b */ /* 0x000e2e0000004200 */
[----:B-1----:R-:W-:Y:S01]  /*22f0*/  HMMA.16816.F32 R84, R84, R98, R100 ;  /* 0x000000625454723c */ /* 0x002fe20000001864 */
[----:B------:R-:W1:Y:S11]  /*2300*/  LDSM.16.MT88.4 R96, [R34+0x5c00] ;  /* 0x005c00002260783b */ /* 0x000e760000004200 */
[----:B------:R-:W-:Y:S04]  /*2310*/  @!UPT UIADD3 URZ, URZ, URZ, URZ ;  /* 0x0000003f3f3ff290 */ /* 0x000fe8000fffe03f */
[-C--:B--2---:R-:W-:Y:S08]  /*2320*/  HMMA.16816.F32 R76, R88, R92.reuse, R76 ;  /* 0x0000005c584c723c */ /* 0x084ff0000000184c */
[----:B---3--:R-:W-:Y:S11]  /*2330*/  HMMA.16816.F32 R84, R104, R92, R84 ;  /* 0x0000005c6854723c */ /* 0x008ff60000001854 */
[----:B------:R-:W-:Y:S05]  /*2340*/  @!UPT UIADD3 URZ, URZ, URZ, URZ ;  /* 0x0000003f3f3ff290 */ /* 0x000fea000fffe03f */
[-C--:B0-----:R-:W-:Y:S08]  /*2350*/  HMMA.16816.F32 R76, R80, R94.reuse, R76 ;  /* 0x0000005e504c723c */ /* 0x081ff0000000184c */
[----:B-1----:R-:W-:Y:S11]  /*2360*/  HMMA.16816.F32 R84, R96, R94, R84 ;  /* 0x0000005e6054723c */ /* 0x002ff60000001854 */
[----:B------:R-:W-:Y:S05]  /*2370*/  @!UPT UIADD3 URZ, URZ, URZ, URZ ;  /* 0x0000003f3f3ff290 */ /* 0x000fea000fffe03f */
[----:B------:R-:W-:Y:S02]  /*2380*/  FMUL R80, R76, c[0x0][0x188] ;  /* 0x000062004c507a20 */ /* 0x000fe40000400000 */
[----:B------:R-:W-:Y:S02]  /*2390*/  FMUL R81, R77, c[0x0][0x188] ;  /* 0x000062004d517a20 */ /* 0x000fe40000400000 */
[----:B------:R-:W-:Y:S02]  /*23a0*/  FMUL R82, R78, c[0x0][0x188] ;  /* 0x000062004e527a20 */ /* 0x000fe40000400000 */
[----:B------:R-:W-:Y:S02]  /*23b0*/  FMUL R83, R79, c[0x0][0x188] ;  /* 0x000062004f537a20 */ /* 0x000fe40000400000 */
[----:B------:R-:W-:Y:S02]  /*23c0*/  FMUL R88, R84, c[0x0][0x188] ;  /* 0x0000620054587a20 */ /* 0x000fe40000400000 */
[----:B------:R-:W-:-:S02]  /*23d0*/  FMUL R89, R85, c[0x0][0x188] ;  /* 0x0000620055597a20 */ /* 0x000fc40000400000 */
[----:B------:R-:W-:Y:S02]  /*23e0*/  FMUL R90, R86, c[0x0][0x188] ;  /* 0x00006200565a7a20 */ /* 0x000fe40000400000 */
[----:B------:R-:W-:Y:S01]  /*23f0*/  FMUL R91, R87, c[0x0][0x188] ;  /* 0x00006200575b7a20 */ /* 0x000fe20000400000 */
[----:B------:R-:W-:Y:S02]  /*2400*/  FMNMX R80, R80, R81, !PT ;  /* 0x0000005150507209 */ /* 0x000fe40007800000 */
[----:B------:R-:W-:Y:S02]  /*2410*/  FMNMX R82, R82, R83, !PT ;  /* 0x0000005352527209 */ /* 0x000fe40007800000 */
[----:B------:R-:W-:Y:S02]  /*2420*/  FMNMX R88, R88, R89, !PT ;  /* 0x0000005958587209 */ /* 0x000fe40007800000 */
[----:B------:R-:W-:Y:S01]  /*2430*/  FMNMX R90, R90, R91, !PT ;  /* 0x0000005b5a5a7209 */ /* 0x000fe20007800000 */
[----:B------:R-:W0:Y:S04]  /*2440*/  SHFL.BFLY PT, R81, R80, 0x2, 0x1f ;  /* 0x0c401f0050517f89 */ /* 0x000e2800000e0000 */
[----:B------:R-:W1:Y:S04]  /*2450*/  SHFL.BFLY PT, R83, R82, 0x2, 0x1f ;  /* 0x0c401f0052537f89 */ /* 0x000e6800000e0000 */
[----:B------:R-:W2:Y:S04]  /*2460*/  SHFL.BFLY PT, R89, R88, 0x2, 0x1f ;  /* 0x0c401f0058597f89 */ /* 0x000ea800000e0000 */
[----:B------:R-:W3:Y:S01]  /*2470*/  SHFL.BFLY PT, R91, R90, 0x2, 0x1f ;  /* 0x0c401f005a5b7f89 */ /* 0x000ee200000e0000 */
[----:B0-----:R-:W-:-:S02]  /*2480*/  FMNMX R81, R80, R81, !PT ;  /* 0x0000005150517209 */ /* 0x001fc40007800000 */
[----:B-1----:R-:W-:Y:S02]  /*2490*/  FMNMX R83, R82, R83, !PT ;  /* 0x0000005352537209 */ /* 0x002fe40007800000 */
[----:B--2---:R-:W-:Y:S02]  /*24a0*/  FMNMX R89, R88, R89, !PT ;  /* 0x0000005958597209 */ /* 0x004fe40007800000 */
[----:B---3--:R-:W-:Y:S01]  /*24b0*/  FMNMX R91, R90, R91, !PT ;  /* 0x0000005b5a5b7209 */ /* 0x008fe20007800000 */
[----:B------:R-:W0:Y:S04]  /*24c0*/  SHFL.BFLY PT, R92, R81, 0x1, 0x1f ;  /* 0x0c201f00515c7f89 */ /* 0x000e2800000e0000 */
[----:B------:R-:W1:Y:S04]  /*24d0*/  SHFL.BFLY PT, R94, R83, 0x1, 0x1f ;  /* 0x0c201f00535e7f89 */ /* 0x000e6800000e0000 */
[----:B------:R-:W2:Y:S04]  /*24e0*/  SHFL.BFLY PT, R96, R89, 0x1, 0x1f ;  /* 0x0c201f0059607f89 */ /* 0x000ea800000e0000 */
[----:B------:R-:W3:Y:S01]  /*24f0*/  SHFL.BFLY PT, R80, R91, 0x1, 0x1f ;  /* 0x0c201f005b507f89 */ /* 0x000ee200000e0000 */
[----:B0-----:R-:W-:-:S03]  /*2500*/  FMNMX R92, R81, R92, !PT ;  /* 0x0000005c515c7209 */ /* 0x001fc60007800000 */
[----:B------:R-:W-:Y:S01]  /*2510*/  BAR.SYNC.DEFER_BLOCKING 0x0 ;  /* 0x0000000000007b1d */ /* 0x000fe20000010000 */
[----:B-1----:R-:W-:Y:S02]  /*2520*/  FMNMX R94, R83, R94, !PT ;  /* 0x0000005e535e7209 */ /* 0x002fe40007800000 */
[----:B--2---:R-:W-:Y:S02]  /*2530*/  FMNMX R96, R89, R96, !PT ;  /* 0x0000006059607209 */ /* 0x004fe40007800000 */
[----:B---3--:R-:W-:Y:S01]  /*2540*/  FMNMX R80, R91, R80, !PT ;  /* 0x000000505b507209 */ /* 0x008fe20007800000 */
[----:B------:R-:W-:Y:S04]  /*2550*/  @!P2 STS [R23], R92 ;  /* 0x0000005c1700a388 */ /* 0x000fe80000000800 */
[----:B------:R-:W-:Y:S04]  /*2560*/  @!P2 STS [R23+0x100], R94 ;  /* 0x0001005e1700a388 */ /* 0x000fe80000000800 */
[----:B------:R-:W-:Y:S04]  /*2570*/  @!P2 STS [R23+0x200], R96 ;  /* 0x000200601700a388 */ /* 0x000fe80000000800 */
[----:B------:R-:W-:Y:S04]  /*2580*/  @!P2 STS [R23+0x300], R80 ;  /* 0x000300501700a388 */ /* 0x000fe80000000800 */
[----:B------:R-:W-:Y:S06]  /*2590*/  BAR.SYNC.DEFER_BLOCKING 0x0 ;  /* 0x0000000000007b1d */ /* 0x000fec0000010000 */
[----:B------:R-:W0:Y:S04]  /*25a0*/  LDS R81, [R15.X4] ;  /* 0x000000000f517984 */ /* 0x000e280000004800 */
[----:B0-----:R-:W0:Y:S02]  /*25b0*/  SHFL.BFLY PT, R82, R81, 0x4, 0x1f ;  /* 0x0c801f0051527f89 */ /* 0x001e2400000e0000 */
[----:B0-----:R-:W-:-:S05]  /*25c0*/  FMNMX R82, R81, R82, !PT ;  /* 0x0000005251527209 */ /* 0x001fca0007800000 */
[----:B------:R-:W0:Y:S02]  /*25d0*/  SHFL.BFLY PT, R83, R82, 0x2, 0x1f ;  /* 0x0c401f0052537f89 */ /* 0x000e2400000e0000 */
[----:B0-----:R-:W-:-:S05]  /*25e0*/  FMNMX R83, R82, R83, !PT ;  /* 0x0000005352537209 */ /* 0x001fca0007800000 */
[----:B------:R-:W0:Y:S02]  /*25f0*/  SHFL.BFLY PT, R88, R83, 0x1, 0x1f ;  /* 0x0c201f0053587f89 */ /* 0x000e2400000e0000 */
[----:B0-----:R-:W-:-:S05]  /*2600*/  FMNMX R88, R83, R88, !PT ;  /* 0x0000005853587209 */ /* 0x001fca0007800000 */
[----:B------:R-:W-:Y:S04]  /*2610*/  @!P1 STS [R15.X4], R88 ;  /* 0x000000580f009388 */ /* 0x000fe80000004800 */
[----:B------:R-:W-:Y:S06]  /*2620*/  BAR.SYNC.DEFER_BLOCKING 0x0 ;  /* 0x0000000000007b1d */ /* 0x000fec0000010000 */
[----:B------:R-:W0:Y:S04]  /*2630*/  LDS R141, [R24.X8] ;  /* 0x00000000188d7984 */ /* 0x000e280000008800 */
[----:B------:R-:W1:Y:S04]  /*2640*/  LDS R164, [R24.X8+0x100] ;  /* 0x0001000018a47984 */ /* 0x000e680000008800 */
[----:B------:R-:W2:Y:S04]  /*2650*/  LDS R165, [R24.X8+0x200] ;  /* 0x0002000018a57984 */ /* 0x000ea80000008800 */
[----:B------:R-:W3:Y:S01]  /*2660*/  LDS R168, [R24.X8+0x300] ;  /* 0x0003000018a87984 */ /* 0x000ee20000008800 */
[----:B0-----:R-:W-:-:S02]  /*2670*/  FMNMX R141, R141, R140, !PT ;  /* 0x0000008c8d8d7209 */ /* 0x001fc40007800000 */
[----:B-1----:R-:W-:Y:S02]  /*2680*/  FMNMX R164, R164, R129, !PT ;  /* 0x00000081a4a47209 */ /* 0x002fe40007800000 */
[----:B--2---:R-:W-:Y:S02]  /*2690*/  FMNMX R165, R165, R128, !PT ;  /* 0x00000080a5a57209 */ /* 0x004fe40007800000 */
[----:B---3--:R-:W-:Y:S01]  /*26a0*/  FMNMX R168, R168, R109, !PT ;  /* 0x0000006da8a87209 */ /* 0x008fe20007800000 */
[--C-:B------:R-:W-:Y:S02]  /*26b0*/  FFMA R76, R76, c[0x0][0x188], -R141.reuse ;  /* 0x000062004c4c7a23 */ /* 0x100fe4000000088d */
[----:B------:R-:W-:Y:S02]  /*26c0*/  FFMA R77, R77, c[0x0][0x188], -R141 ;  /* 0x000062004d4d7a23 */ /* 0x000fe4000000088d */
[--C-:B------:R-:W-:Y:S02]  /*26d0*/  FFMA R78, R78, c[0x0][0x188], -R164.reuse ;  /* 0x000062004e4e7a23 */ /* 0x100fe400000008a4 */
[----:B------:R-:W-:-:S02]  /*26e0*/  FFMA R79, R79, c[0x0][0x188], -R164 ;  /* 0x000062004f4f7a23 */ /* 0x000fc400000008a4 */
[--C-:B------:R-:W-:Y:S02]  /*26f0*/  FFMA R84, R84, c[0x0][0x188], -R165.reuse ;  /* 0x0000620054547a23 */ /* 0x100fe400000008a5 */
[----:B------:R-:W-:Y:S02]  /*2700*/  FFMA R85, R85, c[0x0][0x188], -R165 ;  /* 0x0000620055557a23 */ /* 0x000fe400000008a5 */
[--C-:B------:R-:W-:Y:S02]  /*2710*/  FFMA R86, R86, c[0x0][0x188], -R168.reuse ;  /* 0x0000620056567a23 */ /* 0x100fe400000008a8 */
[----:B------:R-:W-:Y:S02]  /*2720*/  FFMA R87, R87, c[0x0][0x188], -R168 ;  /* 0x0000620057577a23 */ /* 0x000fe400000008a8 */
[----:B------:R-:W-:Y:S02]  /*2730*/  FMUL R76, R76, 1.4426950216293334961 ;  /* 0x3fb8aa3b4c4c7820 */ /* 0x000fe40000400000 */
[----:B------:R-:W-:-:S02]  /*2740*/  FMUL R77, R77, 1.4426950216293334961 ;  /* 0x3fb8aa3b4d4d7820 */ /* 0x000fc40000400000 */
[----:B------:R-:W-:Y:S02]  /*2750*/  FMUL R78, R78, 1.4426950216293334961 ;  /* 0x3fb8aa3b4e4e7820 */ /* 0x000fe40000400000 */
[----:B------:R-:W-:Y:S02]  /*2760*/  FMUL R79, R79, 1.4426950216293334961 ;  /* 0x3fb8aa3b4f4f7820 */ /* 0x000fe40000400000 */
[----:B------:R-:W-:Y:S02]  /*2770*/  FMUL R84, R84, 1.4426950216293334961 ;  /* 0x3fb8aa3b54547820 */ /* 0x000fe40000400000 */
[----:B------:R-:W-:Y:S02]  /*2780*/  FMUL R85, R85, 1.4426950216293334961 ;  /* 0x3fb8aa3b55557820 */ /* 0x000fe40000400000 */
[----:B------:R-:W-:Y:S02]  /*2790*/  FMUL R86, R86, 1.4426950216293334961 ;  /* 0x3fb8aa3b56567820 */ /* 0x000fe40000400000 */
[----:B------:R-:W-:Y:S01]  /*27a0*/  FMUL R87, R87, 1.4426950216293334961 ;  /* 0x3fb8aa3b57577820 */ /* 0x000fe20000400000 */
[----:B------:R-:W-:Y:S08]  /*27b0*/  MUFU.EX2 R96, R76 ;  /* 0x0000004c00607308 */ /* 0x000ff00000000800 */
[----:B------:R-:W0:Y:S08]  /*27c0*/  MUFU.EX2 R97, R77 ;  /* 0x0000004d00617308 */ /* 0x000e300000000800 */
[----:B------:R-:W-:Y:S08]  /*27d0*/  MUFU.EX2 R98, R78 ;  /* 0x0000004e00627308 */ /* 0x000ff00000000800 */
[----:B------:R-:W1:Y:S08]  /*27e0*/  MUFU.EX2 R169, R79 ;  /* 0x0000004f00a97308 */ /* 0x000e700000000800 */
[----:B------:R-:W-:Y:S08]  /*27f0*/  MUFU.EX2 R100, R84 ;  /* 0x0000005400647308 */ /* 0x000ff00000000800 */
[----:B------:R-:W2:Y:S08]  /*2800*/  MUFU.EX2 R251, R85 ;  /* 0x0000005500fb7308 */ /* 0x000eb00000000800 */
[----:B------:R-:W-:Y:S08]  /*2810*/  MUFU.EX2 R104, R86 ;  /* 0x0000005600687308 */ /* 0x000ff00000000800 */
[----:B------:R-:W3:Y:S01]  /*2820*/  MUFU.EX2 R102, R87 ;  /* 0x0000005700667308 */ /* 0x000ee20000000800 */
[----:B0-----:R-:W-:-:S02]  /*2830*/  FADD R76, R96, R97 ;  /* 0x00000061604c7221 */ /* 0x001fc40000000000 */
[----:B-1----:R-:W-:Y:S02]  /*2840*/  FADD R77, R98, R169 ;  /* 0x000000a9624d7221 */ /* 0x002fe40000000000 */
[----:B--2---:R-:W-:Y:S01]  /*2850*/  FADD R78, R100, R251 ;  /* 0x000000fb644e7221 */ /* 0x004fe20000000000 */
[----:B------:R-:W0:Y:S04]  /*2860*/  SHFL.BFLY PT, R81, R76, 0x2, 0x1f ;  /* 0x0c401f004c517f89 */ /* 0x000e2800000e0000 */
[----:B------:R-:W1:Y:S01]  /*2870*/  SHFL.BFLY PT, R80, R77, 0x2, 0x1f ;  /* 0x0c401f004d507f89 */ /* 0x000e6200000e0000 */
[----:B---3--:R-:W-:-:S03]  /*2880*/  FADD R79, R104, R102 ;  /* 0x00000066684f7221 */ /* 0x008fc60000000000 */
[----:B------:R-:W2:Y:S04]  /*2890*/  SHFL.BFLY PT, R83, R78, 0x2, 0x1f ;  /* 0x0c401f004e537f89 */ /* 0x000ea800000e0000 */
[----:B------:R-:W3:Y:S01]  /*28a0*/  SHFL.BFLY PT, R88, R79, 0x2, 0x1f ;  /* 0x0c401f004f587f89 */ /* 0x000ee200000e0000 */
[----:B0-----:R-:W-:-:S03]  /*28b0*/  FADD R81, R76, R81 ;  /* 0x000000514c517221 */ /* 0x001fc60000000000 */
[----:B------:R-:W-:Y:S01]  /*28c0*/  BAR.SYNC.DEFER_BLOCKING 0x0 ;  /* 0x0000000000007b1d */ /* 0x000fe20000010000 */
[----:B-1----:R-:W-:Y:S02]  /*28d0*/  FADD R82, R77, R80 ;  /* 0x000000504d527221 */ /* 0x002fe40000000000 */
[----:B--2---:R-:W-:Y:S02]  /*28e0*/  FADD R84, R78, R83 ;  /* 0x000000534e547221 */ /* 0x004fe40000000000 */
[----:B---3--:R-:W-:Y:S01]  /*28f0*/  FADD R88, R79, R88 ;  /* 0x000000584f587221 */ /* 0x008fe20000000000 */
[----:B------:R-:W0:Y:S04]  /*2900*/  SHFL.BFLY PT, R80, R81, 0x1, 0x1f ;  /* 0x0c201f0051507f89 */ /* 0x000e2800000e0000 */
[----:B------:R-:W1:Y:S04]  /*2910*/  SHFL.BFLY PT, R83, R82, 0x1, 0x1f ;  /* 0x0c201f0052537f89 */ /* 0x000e6800000e0000 */
[----:B------:R-:W2:Y:S04]  /*2920*/  SHFL.BFLY PT, R85, R84, 0x1, 0x1f ;  /* 0x0c201f0054557f89 */ /* 0x000ea800000e0000 */
[----:B------:R-:W3:Y:S01]  /*2930*/  SHFL.BFLY PT, R87, R88, 0x1, 0x1f ;  /* 0x0c201f0058577f89 */ /* 0x000ee200000e0000 */
[----:B0-----:R-:W-:-:S02]  /*2940*/  FADD R80, R81, R80 ;  /* 0x0000005051507221 */ /* 0x001fc40000000000 */
[----:B-1----:R-:W-:Y:S02]  /*2950*/  FADD R86, R82, R83 ;  /* 0x0000005352567221 */ /* 0x002fe40000000000 */
[----:B--2---:R-:W-:Y:S02]  /*2960*/  FADD R92, R84, R85 ;  /* 0x00000055545c7221 */ /* 0x004fe40000000000 */
[----:B---3--:R-:W-:Y:S01]  /*2970*/  FADD R94, R88, R87 ;  /* 0x00000057585e7221 */ /* 0x008fe20000000000 */
[----:B------:R-:W-:Y:S04]  /*2980*/  @!P2 STS [R23], R80 ;  /* 0x000000501700a388 */ /* 0x000fe80000000800 */
[----:B------:R-:W-:Y:S04]  /*2990*/  @!P2 STS [R23+0x100], R86 ;  /* 0x000100561700a388 */ /* 0x000fe80000000800 */
[----:B------:R-:W-:Y:S04]  /*29a0*/  @!P2 STS [R23+0x200], R92 ;  /* 0x0002005c1700a388 */ /* 0x000fe80000000800 */
[----:B------:R-:W-:Y:S04]  /*29b0*/  @!P2 STS [R23+0x300], R94 ;  /* 0x0003005e1700a388 */ /* 0x000fe80000000800 */
[----:B------:R-:W-:Y:S06]  /*29c0*/  BAR.SYNC.DEFER_BLOCKING 0x0 ;  /* 0x0000000000007b1d */ /* 0x000fec0000010000 */
[----:B------:R-:W0:Y:S04]  /*29d0*/  LDS R76, [R15.X4] ;  /* 0x000000000f4c7984 */ /* 0x000e280000004800 */
[----:B0-----:R-:W0:Y:S02]  /*29e0*/  SHFL.BFLY PT, R77, R76, 0x4, 0x1f ;  /* 0x0c801f004c4d7f89 */ /* 0x001e2400000e0000 */
[----:B0-----:R-:W-:-:S05]  /*29f0*/  FADD R77, R76, R77 ;  /* 0x0000004d4c4d7221 */ /* 0x001fca0000000000 */
[----:B------:R-:W0:Y:S02]  /*2a00*/  SHFL.BFLY PT, R78, R77, 0x2, 0x1f ;  /* 0x0c401f004d4e7f89 */ /* 0x000e2400000e0000 */
[----:B0-----:R-:W-:-:S05]  /*2a10*/  FADD R88, R77, R78 ;  /* 0x0000004e4d587221 */ /* 0x001fca0000000000 */
[----:B------:R-:W0:Y:S02]  /*2a20*/  SHFL.BFLY PT, R79, R88, 0x1, 0x1f ;  /* 0x0c201f00584f7f89 */ /* 0x000e2400000e0000 */
[----:B0-----:R-:W-:-:S05]  /*2a30*/  FADD R90, R88, R79 ;  /* 0x0000004f585a7221 */ /* 0x001fca0000000000 */
[----:B------:R0:W-:Y:S04]  /*2a40*/  @!P1 STS [R15.X4], R90 ;  /* 0x0000005a0f009388 */ /* 0x0001e80000004800 */
[----:B------:R-:W-:Y:S01]  /*2a50*/  BAR.SYNC.DEFER_BLOCKING 0x0 ;  /* 0x0000000000007b1d */ /* 0x000fe20000010000 */
[----:B------:R-:W-:-:S04]  /*2a60*/  IMAD.WIDE R86, R36, 0x2, R158 ;  /* 0x0000000224567825 */ /* 0x000fc800078e029e */
[----:B------:R-:W-:-:S04]  /*2a70*/  IMAD.WIDE R76, R36, 0x2, R148 ;  /* 0x00000002244c7825 */ /* 0x000fc800078e0294 */
[----:B------:R-:W-:-:S04]  /*2a80*/  IMAD.WIDE R84, R36, 0x2, R156 ;  /* 0x0000000224547825 */ /* 0x000fc800078e029c */
[----:B------:R-:W-:-:S04]  /*2a90*/  IMAD.WIDE R82, R36, 0x2, R154 ;  /* 0x0000000224527825 */ /* 0x000fc800078e029a */
[----:B------:R-:W-:-:S04]  /*2aa0*/  IMAD.WIDE R92, R36, 0x2, R144 ;  /* 0x00000002245c7825 */ /* 0x000fc800078e0290 */
[C---:B------:R-:W-:Y:S01]  /*2ab0*/  IMAD.WIDE R80, R36.reuse, 0x2, R152 ;  /* 0x0000000224507825 */ /* 0x040fe200078e0298 */
[----:B------:R1:W2:Y:S03]  /*2ac0*/  LDG.E.U16 R99, [R86.64] ;  /* 0x0000000456637981 */ /* 0x0002a6000c1e1500 */
[C---:B------:R-:W-:Y:S01]  /*2ad0*/  IMAD.WIDE R78, R36.reuse, 0x2, R150 ;  /* 0x00000002244e7825 */ /* 0x040fe200078e0296 */
[----:B------:R3:W4:Y:S03]  /*2ae0*/  LDG.E.U16 R171, [R76.64] ;  /* 0x000000044cab7981 */ /* 0x000726000c1e1500 */
[C---:B------:R-:W-:Y:S01]  /*2af0*/  IMAD.WIDE R94, R36.reuse, 0x2, R146 ;  /* 0x00000002245e7825 */ /* 0x040fe200078e0292 */
[----:B------:R5:W4:Y:S03]  /*2b00*/  LDG.E.U16 R101, [R84.64] ;  /* 0x0000000454657981 */ /* 0x000b26000c1e1500 */
[C---:B0-----:R-:W-:Y:S01]  /*2b10*/  IMAD.WIDE R90, R36.reuse, 0x2, R142 ;  /* 0x00000002245a7825 */ /* 0x041fe200078e028e */
[----:B------:R0:W4:Y:S03]  /*2b20*/  LDG.E.U16 R103, [R82.64] ;  /* 0x0000000452677981 */ /* 0x000126000c1e1500 */
[C---:B------:R-:W-:Y:S01]  /*2b30*/  IMAD.WIDE R88, R36.reuse, 0x2, R138 ;  /* 0x0000000224587825 */ /* 0x040fe200078e028a */
[----:B------:R0:W4:Y:S03]  /*2b40*/  LDG.E.U16 R175, [R92.64] ;  /* 0x000000045caf7981 */ /* 0x000126000c1e1500 */
[C---:B-1----:R-:W-:Y:S01]  /*2b50*/  IMAD.WIDE R86, R36.reuse, 0x2, R136 ;  /* 0x0000000224567825 */ /* 0x042fe200078e0288 */
[----:B------:R1:W4:Y:S03]  /*2b60*/  LDG.E.U16 R105, [R80.64] ;  /* 0x0000000450697981 */ /* 0x000326000c1e1500 */
[C---:B---3--:R-:W-:Y:S01]  /*2b70*/  IMAD.WIDE R76, R36.reuse, 0x2, R124 ;  /* 0x00000002244c7825 */ /* 0x048fe200078e027c */
[----:B------:R3:W4:Y:S03]  /*2b80*/  LDG.E.U16 R107, [R78.64] ;  /* 0x000000044e6b7981 */ /* 0x000726000c1e1500 */
[C---:B-----5:R-:W-:Y:S01]  /*2b90*/  IMAD.WIDE R84, R36.reuse, 0x2, R134 ;  /* 0x0000000224547825 */ /* 0x060fe200078e0286 */
        /* <DEDUP_REMOVED lines=13> */
[C---:B-1----:R-:W-:Y:S01]  /*2c70*/  IMAD.WIDE R86, R36.reuse, 0x2, R118 ;  /* 0x0000000224567825 */ /* 0x042fe200078e0276 */
[----:B------:R1:W4:Y:S03]  /*2c80*/  LDG.E.U16 R245, [R80.64] ;  /* 0x0000000450f57981 */ /* 0x000326000c1e1500 */
[C---:B------:R-:W-:Y:S01]  /*2c90*/  IMAD.WIDE R90, R36.reuse, 0x2, R114 ;  /* 0x00000002245a7825 */ /* 0x040fe200078e0272 */
        /* <DEDUP_REMOVED lines=11> */
[C---:B0-----:R-:W-:Y:S01]  /*2d50*/  IMAD.WIDE R86, R36.reuse, 0x2, R112 ;  /* 0x0000000224567825 */ /* 0x041fe200078e0270 */
[----:B---3--:R0:W3:Y:S03]  /*2d60*/  LDG.E.U16 R92, [R76.64] ;  /* 0x000000044c5c7981 */ /* 0x0080e6000c1e1500 */
[C---:B-1----:R-:W-:Y:S01]  /*2d70*/  IMAD.WIDE R88, R36.reuse, 0x2, R42 ;  /* 0x0000000224587825 */ /* 0x042fe200078e022a */
[----:B------:R1:W3:Y:S03]  /*2d80*/  LDG.E.U16 R238, [R84.64] ;  /* 0x0000000454ee7981 */ /* 0x0002e6000c1e1500 */
[C---:B-----5:R-:W-:Y:S01]  /*2d90*/  IMAD.WIDE R90, R36.reuse, 0x2, R46 ;  /* 0x00000002245a7825 */ /* 0x060fe200078e022e */
[----:B------:R5:W3:Y:S03]  /*2da0*/  LDG.E.U16 R94, [R82.64] ;  /* 0x00000004525e7981 */ /* 0x000ae6000c1e1500 */
[C---:B0-----:R-:W-:Y:S01]  /*2db0*/  IMAD.WIDE R76, R36.reuse, 0x2, R58 ;  /* 0x00000002244c7825 */ /* 0x041fe200078e023a */
[----:B------:R0:W3:Y:S03]  /*2dc0*/  LDG.E.U16 R79, [R78.64] ;  /* 0x000000044e4f7981 */ /* 0x0000e6000c1e1500 */
[C---:B-1----:R-:W-:Y:S01]  /*2dd0*/  IMAD.WIDE R84, R36.reuse, 0x2, R50 ;  /* 0x0000000224547825 */ /* 0x042fe200078e0232 */
[----:B------:R-:W3:Y:S03]  /*2de0*/  LDG.E.U16 R81, [R80.64] ;  /* 0x0000000450517981 */ /* 0x000ee6000c1e1500 */
[----:B-----5:R-:W-:Y:S01]  /*2df0*/  IMAD.WIDE R82, R36, 0x2, R54 ;  /* 0x0000000224527825 */ /* 0x020fe200078e0236 */
[----:B------:R-:W5:Y:S04]  /*2e00*/  LDG.E.U16 R87, [R86.64] ;  /* 0x0000000456577981 */ /* 0x000f68000c1e1500 */
[----:B------:R1:W5:Y:S04]  /*2e10*/  LDG.E.U16 R89, [R88.64] ;  /* 0x0000000458597981 */ /* 0x000368000c1e1500 */
[----:B------:R1:W5:Y:S04]  /*2e20*/  LDG.E.U16 R91, [R90.64] ;  /* 0x000000045a5b7981 */ /* 0x000368000c1e1500 */
[----:B0-----:R-:W5:Y:S04]  /*2e30*/  LDG.E.U16 R78, [R84.64] ;  /* 0x00000004544e7981 */ /* 0x001f68000c1e1500 */
[----:B------:R-:W5:Y:S04]  /*2e40*/  LDG.E.U16 R240, [R82.64] ;  /* 0x0000000452f07981 */ /* 0x000f68000c1e1500 */
[----:B------:R0:W5:Y:S01]  /*2e50*/  LDG.E.U16 R77, [R76.64] ;  /* 0x000000044c4d7981 */ /* 0x000162000c1e1500 */
[----:B------:R-:W-:-:S03]  /*2e60*/  F2FP.PACK_AB R98, R169, R98 ;  /* 0x00000062a962723e */ /* 0x000fc600000000ff */
[----:B------:R-:W-:Y:S04]  /*2e70*/  LDS R174, [R24.X8] ;  /* 0x0000000018ae7984 */ /* 0x000fe80000008800 */
[----:B------:R-:W-:Y:S04]  /*2e80*/  LDS R170, [R24.X8+0x100] ;  /* 0x0001000018aa7984 */ /* 0x000fe80000008800 */
[----:B------:R-:W-:Y:S04]  /*2e90*/  LDS R169, [R24.X8+0x200] ;  /* 0x0002000018a97984 */ /* 0x000fe80000008800 */
[----:B------:R-:W-:Y:S04]  /*2ea0*/  LDS R172, [R24.X8+0x300] ;  /* 0x0003000018ac7984 */ /* 0x000fe80000008800 */
[----:B------:R-:W-:Y:S01]  /*2eb0*/  BAR.SYNC.DEFER_BLOCKING 0x0 ;  /* 0x0000000000007b1d */ /* 0x000fe20000010000 */
[----:B------:R-:W-:-:S02]  /*2ec0*/  F2FP.PACK_AB R96, R97, R96 ;  /* 0x000000606160723e */ /* 0x000fc400000000ff */
[----:B------:R-:W-:Y:S02]  /*2ed0*/  F2FP.PACK_AB R100, R251, R100 ;  /* 0x00000064fb64723e */ /* 0x000fe400000000ff */
[----:B------:R-:W-:Y:S01]  /*2ee0*/  F2FP.PACK_AB R102, R102, R104 ;  /* 0x000000686666723e */ /* 0x000fe200000000ff */
[----:B0-----:R-:W-:Y:S02]  /*2ef0*/  FADD R76, -R141, R140 ;  /* 0x0000008c8d4c7221 */ /* 0x001fe40000000100 */
[----:B-1----:R-:W-:-:S04]  /*2f00*/  FADD R88, -R164, R129 ;  /* 0x00000081a4587221 */ /* 0x002fc80000000100 */
[----:B------:R-:W-:Y:S02]  /*2f10*/  FMUL R140, R88, 1.4426950216293334961 ;  /* 0x3fb8aa3b588c7820 */ /* 0x000fe40000400000 */
[----:B------:R-:W-:-:S04]  /*2f20*/  FADD R88, -R165, R128 ;  /* 0x00000080a5587221 */ /* 0x000fc80000000100 */
[----:B------:R-:W0:Y:S01]  /*2f30*/  MUFU.EX2 R140, R140 ;  /* 0x0000008c008c7308 */ /* 0x000e220000000800 */
[----:B------:R-:W-:Y:S02]  /*2f40*/  FMUL R90, R88, 1.4426950216293334961 ;  /* 0x3fb8aa3b585a7820 */ /* 0x000fe40000400000 */
[----:B------:R-:W-:-:S04]  /*2f50*/  FADD R88, -R168, R109 ;  /* 0x0000006da8587221 */ /* 0x000fc80000000100 */
[----:B------:R-:W-:Y:S01]  /*2f60*/  FMUL R128, R88, 1.4426950216293334961 ;  /* 0x3fb8aa3b58807820 */ /* 0x000fe20000400000 */
[----:B------:R-:W1:Y:S01]  /*2f70*/  MUFU.EX2 R109, R90 ;  /* 0x0000005a006d7308 */ /* 0x000e620000000800 */
[----:B0-----:R-:W-:-:S07]  /*2f80*/  FMUL R62, R140, R62 ;  /* 0x0000003e8c3e7220 */ /* 0x001fce0000400000 */
[----:B------:R-:W0:Y:S01]  /*2f90*/  MUFU.EX2 R128, R128 ;  /* 0x0000008000807308 */ /* 0x000e220000000800 */
[C---:B------:R-:W-:Y:S02]  /*2fa0*/  FMUL R63, R140.reuse, R63 ;  /* 0x0000003f8c3f7220 */ /* 0x040fe40000400000 */
[C---:B------:R-:W-:Y:S02]  /*2fb0*/  FMUL R70, R140.reuse, R70 ;  /* 0x000000468c467220 */ /* 0x040fe40000400000 */
[----:B------:R-:W-:Y:S02]  /*2fc0*/  FMUL R71, R140, R71 ;  /* 0x000000478c477220 */ /* 0x000fe40000400000 */
[C---:B-1----:R-:W-:Y:S02]  /*2fd0*/  FMUL R88, R109.reuse, R72 ;  /* 0x000000486d587220 */ /* 0x042fe40000400000 */
[C---:B------:R-:W-:Y:S02]  /*2fe0*/  FMUL R64, R109.reuse, R64 ;  /* 0x000000406d407220 */ /* 0x040fe40000400000 */
[----:B------:R-:W-:-:S02]  /*2ff0*/  FMUL R65, R109, R65 ;  /* 0x000000416d417220 */ /* 0x000fc40000400000 */
[C---:B0-----:R-:W-:Y:S02]  /*3000*/  FMUL R90, R128.reuse, R74 ;  /* 0x0000004a805a7220 */ /* 0x041fe40000400000 */
[C---:B------:R-:W-:Y:S02]  /*3010*/  FMUL R66, R128.reuse, R66 ;  /* 0x0000004280427220 */ /* 0x040fe40000400000 */
[----:B------:R-:W-:Y:S01]  /*3020*/  FMUL R67, R128, R67 ;  /* 0x0000004380437220 */ /* 0x000fe20000400000 */
[----:B--2---:R-:W-:Y:S04]  /*3030*/  STS.U16 [R4], R99 ;  /* 0x0000006304007388 */ /* 0x004fe80000000400 */
        /* <DEDUP_REMOVED lines=10> */
[----:B---3--:R-:W-:Y:S04]  /*30e0*/  STS.U16 [R4+0x3400], R92 ;  /* 0x0034005c04007388 */ /* 0x008fe80000000400 */
        /* <DEDUP_REMOVED lines=14> */
[----:B-----5:R-:W-:Y:S04]  /*31d0*/  STS.U16 [R30+0x2a00], R87 ;  /* 0x002a00571e007388 */ /* 0x020fe80000000400 */
[----:B------:R0:W-:Y:S04]  /*31e0*/  STS.U16 [R30+0x2e00], R89 ;  /* 0x002e00591e007388 */ /* 0x0001e80000000400 */
[----:B------:R1:W-:Y:S04]  /*31f0*/  STS.U16 [R30+0x3200], R91 ;  /* 0x0032005b1e007388 */ /* 0x0003e80000000400 */
[----:B------:R-:W-:Y:S04]  /*3200*/  STS.U16 [R30+0x3600], R78 ;  /* 0x0036004e1e007388 */ /* 0x000fe80000000400 */
[----:B------:R-:W-:Y:S04]  /*3210*/  STS.U16 [R30+0x3a00], R240 ;  /* 0x003a00f01e007388 */ /* 0x000fe80000000400 */
[----:B------:R-:W-:Y:S04]  /*3220*/  STS.U16 [R30+0x3e00], R77 ;  /* 0x003e004d1e007388 */ /* 0x000fe80000000400 */
[----:B------:R-:W-:Y:S04]  /*3230*/  STS [R25+0x6000], R96 ;  /* 0x0060006019007388 */ /* 0x000fe80000000800 */
[----:B------:R-:W-:Y:S04]  /*3240*/  STS [R25+0x6400], R98 ;  /* 0x0064006219007388 */ /* 0x000fe80000000800 */
[----:B------:R-:W-:Y:S04]  /*3250*/  STS [R25+0x6800], R100 ;  /* 0x0068006419007388 */ /* 0x000fe80000000800 */
[----:B------:R-:W-:Y:S04]  /*3260*/  STS [R25+0x6c00], R102 ;  /* 0x006c006619007388 */ /* 0x000fe80000000800 */
[----:B------:R-:W-:Y:S01]  /*3270*/  BAR.SYNC.DEFER_BLOCKING 0x0 ;  /* 0x0000000000007b1d */ /* 0x000fe20000010000 */
[----:B0-----:R-:W-:-:S05]  /*3280*/  FMUL R89, R76, 1.4426950216293334961 ;  /* 0x3fb8aa3b4c597820 */ /* 0x001fca0000400000 */
[----:B------:R-:W0:Y:S01]  /*3290*/  MUFU.EX2 R129, R89 ;  /* 0x0000005900817308 */ /* 0x000e220000000800 */
[----:B------:R-:W-:Y:S04]  /*32a0*/  LDSM.16.M88.4 R84, [R27+0x6000] ;  /* 0x006000001b54783b */ /* 0x000fe80000000200 */
[----:B------:R-:W2:Y:S04]  /*32b0*/  LDSM.16.M88.4 R80, [R26] ;  /* 0x000000001a50783b */ /* 0x000ea80000000200 */
[----:B------:R-:W3:Y:S04]  /*32c0*/  LDSM.16.M88.4 R76, [R26+0x2000] ;  /* 0x002000001a4c783b */ /* 0x000ee80000000200 */
[----:B------:R-:W4:Y:S01]  /*32d0*/  LDSM.16.M88.4 R96, [R27+0x6800] ;  /* 0x006800001b60783b */ /* 0x000f220000000200 */
[----:B0-----:R-:W-:-:S02]  /*32e0*/  FMUL R60, R129, R60 ;  /* 0x0000003c813c7220 */ /* 0x001fc40000400000 */
[C---:B------:R-:W-:Y:S01]  /*32f0*/  FMUL R61, R129.reuse, R61 ;  /* 0x0000003d813d7220 */ /* 0x040fe20000400000 */
[----:B------:R-:W0:Y:S01]  /*3300*/  LDSM.16.M88.4 R92, [R40+0x6800] ;  /* 0x00680000285c783b */ /* 0x000e220000000200 */
[C---:B------:R-:W-:Y:S02]  /*3310*/  FMUL R68, R129.reuse, R68 ;  /* 0x0000004481447220 */ /* 0x040fe40000400000 */
[----:B------:R-:W-:Y:S01]  /*3320*/  FMUL R69, R129, R69 ;  /* 0x0000004581457220 */ /* 0x000fe20000400000 */
[----:B------:R-:W-:Y:S01]  /*3330*/  LDSM.16.M88.4 R100, [R8+0x6000] ;  /* 0x006000000864783b */ /* 0x000fe20000000200 */
[----:B------:R-:W-:Y:S02]  /*3340*/  FMUL R89, R109, R73 ;  /* 0x000000496d597220 */ /* 0x000fe40000400000 */
[----:B-1----:R-:W-:Y:S01]  /*3350*/  FMUL R91, R128, R75 ;  /* 0x0000004b805b7220 */ /* 0x002fe20000400000 */
[----:B------:R-:W-:Y:S04]  /*3360*/  LDSM.16.M88.4 R104, [R8+0x6800] ;  /* 0x006800000868783b */ /* 0x000fe80000000200 */
[----:B------:R-:W-:Y:S01]  /*3370*/  LDSM.16.M88.4 R72, [R33] ;  /* 0x000000002148783b */ /* 0x000fe20000000200 */
[C---:B--2---:R-:W-:Y:S08]  /*3380*/  HMMA.16816.F32 R60, R84.reuse, R80, R60 ;  /* 0x00000050543c723c */ /* 0x044ff0000000183c */
[----:B---3--:R-:W-:Y:S01]  /*3390*/  HMMA.16816.F32 R68, R84, R76, R68 ;  /* 0x0000004c5444723c */ /* 0x008fe20000001844 */
[----:B------:R-:W1:Y:S07]  /*33a0*/  LDSM.16.M88.4 R84, [R40+0x6000] ;  /* 0x006000002854783b */ /* 0x000e6e0000000200 */
[C---:B----4-:R-:W-:Y:S08]  /*33b0*/  HMMA.16816.F32 R88, R96.reuse, R80, R88 ;  /* 0x000000506058723c */ /* 0x050ff00000001858 */
[----:B------:R-:W-:Y:S01]  /*33c0*/  HMMA.16816.F32 R96, R96, R76, R64 ;  /* 0x0000004c6060723c */ /* 0x000fe20000001840 */
[----:B------:R-:W2:Y:S11]  /*33d0*/  LDSM.16.M88.4 R64, [R33+0x2000] ;  /* 0x002000002140783b */ /* 0x000eb60000000200 */
[----:B------:R-:W-:Y:S04]  /*33e0*/  @!UPT UIADD3 URZ, URZ, URZ, URZ ;  /* 0x0000003f3f3ff290 */ /* 0x000fe8000fffe03f */
[C---:B0-----:R-:W-:Y:S08]  /*33f0*/  HMMA.16816.F32 R88, R92.reuse, R82, R88 ;  /* 0x000000525c58723c */ /* 0x041ff00000001858 */
[----:B------:R-:W-:Y:S08]  /*3400*/  HMMA.16816.F32 R96, R92, R78, R96 ;  /* 0x0000004e5c60723c */ /* 0x000ff00000001860 */
[C---:B-1----:R-:W-:Y:S01]  /*3410*/  HMMA.16816.F32 R60, R84.reuse, R82, R60 ;  /* 0x00000052543c723c */ /* 0x042fe2000000183c */
[----:B------:R-:W0:Y:S07]  /*3420*/  LDSM.16.M88.4 R80, [R31+0x6000] ;  /* 0x006000001f50783b */ /* 0x000e2e0000000200 */
[----:B------:R-:W-:Y:S01]  /*3430*/  HMMA.16816.F32 R68, R84, R78, R68 ;  /* 0x0000004e5444723c */ /* 0x000fe20000001844 */
[----:B------:R-:W1:Y:S07]  /*3440*/  LDSM.16.M88.4 R76, [R31+0x6800] ;  /* 0x006800001f4c783b */ /* 0x000e6e0000000200 */
[-C--:B------:R-:W-:Y:S08]  /*3450*/  HMMA.16816.F32 R88, R104, R72.reuse, R88 ;  /* 0x000000486858723c */ /* 0x080ff00000001858 */
[C---:B------:R-:W-:Y:S08]  /*3460*/  HMMA.16816.F32 R60, R100.reuse, R72, R60 ;  /* 0x00000048643c723c */ /* 0x040ff0000000183c */
[-C--:B--2---:R-:W-:Y:S08]  /*3470*/  HMMA.16816.F32 R68, R100, R64.reuse, R68 ;  /* 0x000000406444723c */ /* 0x084ff00000001844 */
[----:B------:R-:W-:Y:S01]  /*3480*/  HMMA.16816.F32 R96, R104, R64, R96 ;  /* 0x000000406860723c */ /* 0x000fe20000001860 */
[----:B------:R-:W-:-:S04]  /*3490*/  IADD3 R11, R11, 0x40, RZ ;  /* 0x000000400b0b7810 */ /* 0x000fc80007ffe0ff */
[----:B------:R-:W-:-:S03]  /*34a0*/  ISETP.GE.AND P3, PT, R11, c[0x0][0x1d0], PT ;  /* 0x000074000b007a0c */ /* 0x000fc60003f66270 */
[----:B0-----:R-:W-:Y:S01]  /*34b0*/  HMMA.16816.F32 R60, R80, R74, R60 ;  /* 0x0000004a503c723c */ /* 0x001fe2000000183c */
[----:B------:R-:W-:-:S07]  /*34c0*/  FFMA R13, R129, R13, R174 ;  /* 0x0000000d810d7223 */ /* 0x000fce00000000ae */
[----:B------:R-:W-:Y:S01]  /*34d0*/  HMMA.16816.F32 R68, R80, R66, R68 ;  /* 0x000000425044723c */ /* 0x000fe20000001844 */
[----:B------:R-:W-:Y:S02]  /*34e0*/  FFMA R17, R140, R17, R170 ;  /* 0x000000118c117223 */ /* 0x000fe400000000aa */
[----:B------:R-:W-:-:S05]  /*34f0*/  FFMA R108, R109, R108, R169 ;  /* 0x0000006c6d6c7223 */ /* 0x000fca00000000a9 */
[----:B-1----:R-:W-:Y:S01]  /*3500*/  HMMA.16816.F32 R72, R76, R74, R88 ;  /* 0x0000004a4c48723c */ /* 0x002fe20000001858 */
[----:B------:R-:W-:Y:S01]  /*3510*/  FFMA R41, R128, R41, R172 ;  /* 0x0000002980297223 */ /* 0x000fe200000000ac */
[----:B------:R-:W-:-:S06]  /*3520*/  MOV R128, R165 ;  /* 0x000000a500807202 */ /* 0x000fcc0000000f00 */
[----:B------:R-:W-:Y:S01]  /*3530*/  HMMA.16816.F32 R64, R76, R66, R96 ;  /* 0x000000424c40723c */ /* 0x000fe20000001860 */
[----:B------:R-:W-:-:S06]  /*3540*/  IMAD.MOV.U32 R140, RZ, RZ, R141 ;  /* 0x000000ffff8c7224 */ /* 0x000fcc00078e008d */
[----:B------:R-:W-:Y:S01]  /*3550*/  MOV R77, 0x40 ;  /* 0x00000040004d7802 */ /* 0x000fe20000000f00 */
[----:B------:R-:W-:Y:S02]  /*3560*/  IMAD.MOV.U32 R129, RZ, RZ, R164 ;  /* 0x000000ffff817224 */ /* 0x000fe400078e00a4 */
[----:B------:R-:W-:Y:S02]  /*3570*/  IMAD.MOV.U32 R109, RZ, RZ, R168 ;  /* 0x000000ffff6d7224 */ /* 0x000fe400078e00a8 */
[C---:B------:R-:W-:Y:S02]  /*3580*/  IMAD R36, R77.reuse, c[0x0][0x1b4], R36 ;  /* 0x00006d004d247a24 */ /* 0x040fe400078e0224 */
[----:B------:R-:W-:Y:S01]  /*3590*/  IMAD R32, R77, c[0x0][0x1a4], R32 ;  /* 0x000069004d207a24 */ /* 0x000fe200078e0220 */
[----:B------:R-:W-:Y:S01]  /*35a0*/  @P3 CALL.REL.NOINC `(.L_x_0) ;  /* 0x0000001000003944 */ /* 0x000fe20003c00000 */
[----:B------:R-:W-:Y:S05]  /*35b0*/  BRA `(.L_x_1) ;  /* 0xffffe50000007947 */ /* 0x000fea000383ffff */
.L_x_0:
[C---:B------:R-:W-:Y:S01]  /*35c0*/  IMAD R4, R9.reuse, 0x8, R22 ;  /* 0x0000000809047824 */ /* 0x040fe200078e0216 */
[-C--:B------:R-:W-:Y:S01]  /*35d0*/  LEA R28, P2, R12, R3.reuse, 0x1 ;  /* 0x000000030c1c7211 */ /* 0x080fe200078408ff */
[----:B------:R-:W-:Y:S01]  /*35e0*/  IMAD.MOV.U32 R77, RZ, RZ, R17 ;  /* 0x000000ffff4d7224 */ /* 0x000fe200078e0011 */
[----:B------:R-:W-:Y:S01]  /*35f0*/  LEA R30, P1, R10, R3, 0x1 ;  /* 0x000000030a1e7211 */ /* 0x000fe200078208ff */
[----:B------:R-:W-:Y:S01]  /*3600*/  BAR.SYNC.DEFER_BLOCKING 0x0 ;  /* 0x0000000000007b1d */ /* 0x000fe20000010000 */
[----:B------:R-:W-:Y:S01]  /*3610*/  LEA R8, R9, R4, 0x3 ;  /* 0x0000000409087211 */ /* 0x000fe200078e18ff */
[----:B------:R-:W-:Y:S01]  /*3620*/  IMAD.IADD R19, R24, 0x1, R19 ;  /* 0x0000000118137824 */ /* 0x000fe200078e0213 */
[----:B------:R-:W-:-:S02]  /*3630*/  LEA.HI.X.SX32 R29, R12, R7, 0x1, P2 ;  /* 0x000000070c1d7211 */ /* 0x000fc400010f0eff */
[----:B------:R-:W-:Y:S01]  /*3640*/  LEA R26, P3, R14, R3, 0x1 ;  /* 0x000000030e1a7211 */ /* 0x000fe200078608ff */
[C---:B------:R-:W-:Y:S01]  /*3650*/  IMAD R12, R9.reuse, 0x8, R8 ;  /* 0x00000008090c7824 */ /* 0x040fe200078e0208 */
[----:B------:R-:W-:Y:S02]  /*3660*/  LEA.HI.X.SX32 R31, R10, R7, 0x1, P1 ;  /* 0x000000070a1f7211 */ /* 0x000fe400008f0eff */
[----:B------:R-:W-:Y:S01]  /*3670*/  LEA R32, P1, R16, R3, 0x1 ;  /* 0x0000000310207211 */ /* 0x000fe200078208ff */
[----:B------:R-:W-:Y:S01]  /*3680*/  IMAD R40, R9, 0x8, R12 ;  /* 0x0000000809287824 */ /* 0x000fe200078e020c */
[----:B------:R-:W-:Y:S02]  /*3690*/  LEA.HI.X.SX32 R27, R14, R7, 0x1, P3 ;  /* 0x000000070e1b7211 */ /* 0x000fe400018f0eff */
[----:B------:R-:W-:Y:S02]  /*36a0*/  LEA R14, P2, R18, R3, 0x1 ;  /* 0x00000003120e7211 */ /* 0x000fe400078408ff */
[----:B------:R-:W-:-:S02]  /*36b0*/  LEA.HI.X.SX32 R33, R16, R7, 0x1, P1 ;  /* 0x0000000710217211 */ /* 0x000fc400008f0eff */
[C---:B------:R-:W-:Y:S02]  /*36c0*/  LEA R16, R9.reuse, R40, 0x3 ;  /* 0x0000002809107211 */ /* 0x040fe400078e18ff */
[----:B------:R-:W-:Y:S02]  /*36d0*/  LEA.HI.X.SX32 R15, R18, R7, 0x1, P2 ;  /* 0x00000007120f7211 */ /* 0x000fe400010f0eff */
[-C--:B------:R-:W-:Y:S01]  /*36e0*/  LEA R10, P3, R20, R3.reuse, 0x1 ;  /* 0x00000003140a7211 */ /* 0x080fe200078608ff */
[C---:B------:R-:W-:Y:S01]  /*36f0*/  IMAD R18, R9.reuse, 0x8, R16 ;  /* 0x0000000809127824 */ /* 0x040fe200078e0210 */
[----:B------:R-:W-:Y:S02]  /*3700*/  LEA R34, P2, R4, R3, 0x1 ;  /* 0x0000000304227211 */ /* 0x000fe400078408ff */
[-C--:B------:R-:W-:Y:S02]  /*3710*/  LEA.HI.X.SX32 R11, R20, R7.reuse, 0x1, P3 ;  /* 0x00000007140b7211 */ /* 0x080fe400018f0eff */
[----:B------:R-:W-:Y:S01]  /*3720*/  LEA.HI.X.SX32 R35, R4, R7, 0x1, P2 ;  /* 0x0000000704237211 */ /* 0x000fe200010f0eff */
[----:B------:R-:W-:Y:S01]  /*3730*/  IMAD R4, R9, 0x8, R18 ;  /* 0x0000000809047824 */ /* 0x000fe200078e0212 */
[----:B------:R-:W-:-:S02]  /*3740*/  LEA R36, P1, R22, R3, 0x1 ;  /* 0x0000000316247211 */ /* 0x000fc400078208ff */
[----:B------:R-:W-:Y:S02]  /*3750*/  LEA R20, P3, R8, R3, 0x1 ;  /* 0x0000000308147211 */ /* 0x000fe400078608ff */
[-C--:B------:R-:W-:Y:S02]  /*3760*/  LEA.HI.X.SX32 R37, R22, R7.reuse, 0x1, P1 ;  /* 0x0000000716257211 */ /* 0x080fe400008f0eff */
[----:B------:R-:W-:Y:S02]  /*3770*/  LEA.HI.X.SX32 R21, R8, R7, 0x1, P3 ;  /* 0x0000000708157211 */ /* 0x000fe400018f0eff */
[-C--:B------:R-:W-:Y:S02]  /*3780*/  LEA R22, P3, R16, R3.reuse, 0x1 ;  /* 0x0000000310167211 */ /* 0x080fe400078608ff */
[----:B------:R-:W-:Y:S02]  /*3790*/  LEA R48, R9, R4, 0x3 ;  /* 0x0000000409307211 */ /* 0x000fe400078e18ff */
[----:B------:R-:W-:-:S02]  /*37a0*/  LEA R38, P2, R40, R3, 0x1 ;  /* 0x0000000328267211 */ /* 0x000fc400078408ff */
[----:B------:R-:W-:Y:S01]  /*37b0*/  LEA.HI.X.SX32 R23, R16, R7, 0x1, P3 ;  /* 0x0000000710177211 */ /* 0x000fe200018f0eff */
[----:B------:R-:W-:Y:S01]  /*37c0*/  IMAD R16, R9, 0x8, R48 ;  /* 0x0000000809107824 */ /* 0x000fe200078e0230 */
[----:B------:R-:W-:Y:S02]  /*37d0*/  LEA R42, P1, R12, R3, 0x1 ;  /* 0x000000030c2a7211 */ /* 0x000fe400078208ff */
[----:B------:R-:W-:Y:S02]  /*37e0*/  LEA.HI.X.SX32 R39, R40, R7, 0x1, P2 ;  /* 0x0000000728277211 */ /* 0x000fe400010f0eff */
[----:B------:R-:W-:Y:S02]  /*37f0*/  MOV R56, R13 ;  /* 0x0000000d00387202 */ /* 0x000fe40000000f00 */
[----:B------:R-:W-:Y:S02]  /*3800*/  LEA R44, P2, R4, R3, 0x1 ;  /* 0x00000003042c7211 */ /* 0x000fe400078408ff */
[----:B------:R-:W-:-:S02]  /*3810*/  LEA.HI.X.SX32 R43, R12, R7, 0x1, P1 ;  /* 0x000000070c2b7211 */ /* 0x000fc400008f0eff */
[-C--:B------:R-:W-:Y:S02]  /*3820*/  LEA R46, P1, R18, R3.reuse, 0x1 ;  /* 0x00000003122e7211 */ /* 0x080fe400078208ff */
[-C--:B------:R-:W-:Y:S02]  /*3830*/  LEA R8, P3, R48, R3.reuse, 0x1 ;  /* 0x0000000330087211 */ /* 0x080fe400078608ff */
[----:B------:R-:W-:Y:S01]  /*3840*/  LEA R12, P4, R16, R3, 0x1 ;  /* 0x00000003100c7211 */ /* 0x000fe200078808ff */
[----:B------:R-:W-:Y:S01]  /*3850*/  FMUL R3, R56, 8388608 ;  /* 0x4b00000038037820 */ /* 0x000fe20000400000 */
[-C--:B------:R-:W-:Y:S01]  /*3860*/  LEA.HI.X.SX32 R45, R4, R7.reuse, 0x1, P2 ;  /* 0x00000007042d7211 */ /* 0x080fe200010f0eff */
[----:B------:R-:W-:Y:S01]  /*3870*/  FMUL R4, R77, 8388608 ;  /* 0x4b0000004d047820 */ /* 0x000fe20000400000 */
[----:B------:R-:W-:Y:S02]  /*3880*/  FSETP.GEU.AND P2, PT, R56, 1.175494350822287508e-38, PT ;  /* 0x008000003800780b */ /* 0x000fe40003f4e000 */
[----:B------:R-:W-:-:S02]  /*3890*/  LEA.HI.X.SX32 R9, R48, R7, 0x1, P3 ;  /* 0x0000000730097211 */ /* 0x000fc400018f0eff */
[----:B------:R-:W-:Y:S02]  /*38a0*/  FSEL R79, R3, R56, !P2 ;  /* 0x00000038034f7208 */ /* 0x000fe40005000000 */
[----:B------:R-:W-:Y:S02]  /*38b0*/  FSETP.GEU.AND P3, PT, R77, 1.175494350822287508e-38, PT ;  /* 0x008000004d00780b */ /* 0x000fe40003f6e000 */
[-C--:B------:R-:W-:Y:S02]  /*38c0*/  LEA.HI.X.SX32 R47, R18, R7.reuse, 0x1, P1 ;  /* 0x00000007122f7211 */ /* 0x080fe400008f0eff */
[----:B------:R-:W-:Y:S01]  /*38d0*/  LEA.HI.X.SX32 R13, R16, R7, 0x1, P4 ;  /* 0x00000007100d7211 */ /* 0x000fe200020f0eff */
[C---:B------:R-:W-:Y:S01]  /*38e0*/  FMUL R7, R108.reuse, 8388608 ;  /* 0x4b0000006c077820 */ /* 0x040fe20000400000 */
[----:B------:R-:W-:Y:S02]  /*38f0*/  IADD3 R3, R79, -0x3f3504f3, RZ ;  /* 0xc0cafb0d4f037810 */ /* 0x000fe40007ffe0ff */
[----:B------:R-:W-:-:S02]  /*3900*/  FSETP.GEU.AND P4, PT, R108, 1.175494350822287508e-38, PT ;  /* 0x008000006c00780b */ /* 0x000fc40003f8e000 */
[----:B------:R-:W-:Y:S02]  /*3910*/  MOV R50, R41 ;  /* 0x0000002900327202 */ /* 0x000fe40000000f00 */
[----:B------:R-:W-:Y:S02]  /*3920*/  FSEL R78, R4, R77, !P3 ;  /* 0x0000004d044e7208 */ /* 0x000fe40005800000 */
[----:B------:R-:W-:Y:S02]  /*3930*/  LOP3.LUT R4, R3, 0xff800000, RZ, 0xc0, !PT ;  /* 0xff80000003047812 */ /* 0x000fe400078ec0ff */
[----:B------:R-:W-:Y:S01]  /*3940*/  FSEL R80, R7, R108, !P4 ;  /* 0x0000006c07507208 */ /* 0x000fe20006000000 */
[----:B------:R-:W-:Y:S01]  /*3950*/  FMUL R7, R50, 8388608 ;  /* 0x4b00000032077820 */ /* 0x000fe20000400000 */
[----:B------:R-:W-:Y:S01]  /*3960*/  IADD3 R3, R78, -0x3f3504f3, RZ ;  /* 0xc0cafb0d4e037810 */ /* 0x000fe20007ffe0ff */
[----:B------:R0:W1:Y:S01]  /*3970*/  I2F R16, R4 ;  /* 0x0000000400107306 */ /* 0x0000620000201400 */
[----:B------:R-:W-:-:S02]  /*3980*/  FSETP.GEU.AND P5, PT, R50, 1.175494350822287508e-38, PT ;  /* 0x008000003200780b */ /* 0x000fc40003fae000 */
[----:B------:R-:W-:Y:S02]  /*3990*/  LOP3.LUT R17, R3, 0xff800000, RZ, 0xc0, !PT ;  /* 0xff80000003117812 */ /* 0x000fe400078ec0ff */
[----:B------:R-:W-:Y:S02]  /*39a0*/  IADD3 R3, R80, -0x3f3504f3, RZ ;  /* 0xc0cafb0d50037810 */ /* 0x000fe40007ffe0ff */
[----:B------:R-:W-:Y:S01]  /*39b0*/  FSEL R81, R7, R50, !P5 ;  /* 0x0000003207517208 */ /* 0x000fe20006800000 */
[----:B------:R2:W3:Y:S01]  /*39c0*/  I2F R18, R17 ;  /* 0x0000001100127306 */ /* 0x0004e20000201400 */
[----:B------:R-:W-:Y:S01]  /*39d0*/  FSETP.GT.AND P1, PT, |R50|, 8.50705917302346158658e+37, PT ;  /* 0x7e8000003200780b */ /* 0x000fe20003f24200 */
[----:B0-----:R-:W-:Y:S01]  /*39e0*/  IMAD.IADD R4, R79, 0x1, -R4 ;  /* 0x000000014f047824 */ /* 0x001fe200078e0a04 */
[----:B------:R-:W-:Y:S02]  /*39f0*/  LOP3.LUT R25, R3, 0xff800000, RZ, 0xc0, !PT ;  /* 0xff80000003197812 */ /* 0x000fe400078ec0ff */
[----:B------:R-:W-:Y:S01]  /*3a00*/  IADD3 R7, R81, -0x3f3504f3, RZ ;  /* 0xc0cafb0d51077810 */ /* 0x000fe20007ffe0ff */
[----:B------:R-:W-:Y:S01]  /*3a10*/  FADD R4, R4, -1 ;  /* 0xbf80000004047421 */ /* 0x000fe20000000000 */
[----:B------:R-:W-:Y:S01]  /*3a20*/  FSEL R3, RZ, -23, P2 ;  /* 0xc1b80000ff037808 */ /* 0x000fe20001000000 */
[----:B------:R-:W0:Y:S01]  /*3a30*/  I2F R41, R25 ;  /* 0x0000001900297306 */ /* 0x000e220000201400 */
[----:B------:R-:W-:-:S02]  /*3a40*/  FSETP.GEU.AND P2, PT, |R50|, 1.175494350822287508e-38, PT ;  /* 0x008000003200780b */ /* 0x000fc40003f4e200 */
[----:B------:R-:W-:Y:S01]  /*3a50*/  LOP3.LUT R48, R7, 0xff800000, RZ, 0xc0, !PT ;  /* 0xff80000007307812 */ /* 0x000fe200078ec0ff */
[----:B-1----:R-:W-:Y:S01]  /*3a60*/  FFMA.FTZ R3, R16, 1.1920928955078125e-07, R3 ;  /* 0x3400000010037823 */ /* 0x002fe20000010003 */
[----:B------:R-:W-:Y:S01]  /*3a70*/  FSEL R7, RZ, -23, P3 ;  /* 0xc1b80000ff077808 */ /* 0x000fe20001800000 */
[----:B------:R-:W-:Y:S01]  /*3a80*/  @P1 FMUL R50, R50, 0.25 ;  /* 0x3e80000032321820 */ /* 0x000fe20000400000 */
[----:B------:R-:W-:Y:S01]  /*3a90*/  FSETP.GT.AND P3, PT, |R108|, 8.50705917302346158658e+37, PT ;  /* 0x7e8000006c00780b */ /* 0x000fe20003f64200 */
[----:B------:R-:W-:Y:S01]  /*3aa0*/  @P1 FMUL R67, R67, 0.25 ;  /* 0x3e80000043431820 */ /* 0x000fe20000400000 */
[----:B------:R-:W-:Y:S01]  /*3ab0*/  FSEL R40, RZ, -23, P5 ;  /* 0xc1b80000ff287808 */ /* 0x000fe20002800000 */
[----:B------:R-:W-:Y:S01]  /*3ac0*/  @P1 FMUL R66, R66, 0.25 ;  /* 0x3e80000042421820 */ /* 0x000fe20000400000 */
[----:B------:R-:W-:Y:S01]  /*3ad0*/  FSEL R16, RZ, -23, P4 ;  /* 0xc1b80000ff107808 */ /* 0x000fe20002000000 */
[----:B------:R-:W-:Y:S01]  /*3ae0*/  @P1 FMUL R75, R75, 0.25 ;  /* 0x3e8000004b4b1820 */ /* 0x000fe20000400000 */
[----:B------:R-:W-:Y:S01]  /*3af0*/  FSETP.GEU.AND P5, PT, |R56|, 1.175494350822287508e-38, PT ;  /* 0x008000003800780b */ /* 0x000fe20003fae200 */
[----:B------:R-:W-:Y:S01]  /*3b00*/  @P1 FMUL R74, R74, 0.25 ;  /* 0x3e8000004a4a1820 */ /* 0x000fe20000400000 */
[----:B------:R-:W-:Y:S01]  /*3b10*/  FSETP.GT.AND P1, PT, |R56|, 8.50705917302346158658e+37, PT ;  /* 0x7e8000003800780b */ /* 0x000fe20003f24200 */
[----:B------:R-:W-:Y:S01]  /*3b20*/  @!P2 FMUL R50, R50, 16777216 ;  /* 0x4b8000003232a820 */ /* 0x000fe20000400000 */
[----:B------:R-:W-:Y:S01]  /*3b30*/  FSETP.GEU.AND P4, PT, |R108|, 1.175494350822287508e-38, PT ;  /* 0x008000006c00780b */ /* 0x000fe20003f8e200 */
[----:B------:R-:W-:Y:S01]  /*3b40*/  @!P2 FMUL R67, R67, 16777216 ;  /* 0x4b8000004343a820 */ /* 0x000fe20000400000 */
[----:B------:R1:W4:Y:S01]  /*3b50*/  I2F R49, R48 ;  /* 0x0000003000317306 */ /* 0x0003220000201400 */
[----:B------:R-:W-:Y:S01]  /*3b60*/  @!P2 FMUL R66, R66, 16777216 ;  /* 0x4b8000004242a820 */ /* 0x000fe20000400000 */
[----:B------:R-:W-:Y:S01]  /*3b70*/  MOV R76, R62 ;  /* 0x0000003e004c7202 */ /* 0x000fe20000000f00 */
[----:B------:R-:W-:Y:S01]  /*3b80*/  @!P2 FMUL R75, R75, 16777216 ;  /* 0x4b8000004b4ba820 */ /* 0x000fe20000400000 */
[----:B--2---:R-:W-:Y:S01]  /*3b90*/  IADD3 R17, R78, -R17, RZ ;  /* 0x800000114e117210 */ /* 0x004fe20007ffe0ff */
[----:B------:R-:W-:Y:S01]  /*3ba0*/  @!P2 FMUL R74, R74, 16777216 ;  /* 0x4b8000004a4aa820 */ /* 0x000fe20000400000 */
[----:B------:R-:W-:Y:S01]  /*3bb0*/  FSETP.GT.AND P2, PT, |R77|, 8.50705917302346158658e+37, PT ;  /* 0x7e8000004d00780b */ /* 0x000fe20003f44200 */
[----:B---3--:R-:W-:-:S02]  /*3bc0*/  FFMA.FTZ R18, R18, 1.1920928955078125e-07, R7 ;  /* 0x3400000012127823 */ /* 0x008fc40000010007 */
[----:B------:R-:W-:Y:S01]  /*3bd0*/  @P3 FMUL R108, R108, 0.25 ;  /* 0x3e8000006c6c3820 */ /* 0x000fe20000400000 */
[----:B------:R-:W2:Y:S01]  /*3be0*/  MUFU.RCP R7, R50 ;  /* 0x0000003200077308 */ /* 0x000ea20000001000 */
[----:B------:R-:W-:Y:S01]  /*3bf0*/  @P3 FMUL R65, R65, 0.25 ;  /* 0x3e80000041413820 */ /* 0x000fe20000400000 */
[----:B-1----:R-:W-:Y:S01]  /*3c00*/  IADD3 R48, R81, -R48, RZ ;  /* 0x8000003051307210 */ /* 0x002fe20007ffe0ff */
[----:B------:R-:W-:Y:S02]  /*3c10*/  @P3 FMUL R64, R64, 0.25 ;  /* 0x3e80000040403820 */ /* 0x000fe40000400000 */
[----:B------:R-:W-:Y:S02]  /*3c20*/  @P3 FMUL R73, R73, 0.25 ;  /* 0x3e80000049493820 */ /* 0x000fe40000400000 */
[----:B------:R-:W-:Y:S01]  /*3c30*/  @P3 FMUL R72, R72, 0.25 ;  /* 0x3e80000048483820 */ /* 0x000fe20000400000 */
[----:B------:R-:W-:Y:S01]  /*3c40*/  FSETP.GEU.AND P3, PT, |R77|, 1.175494350822287508e-38, PT ;  /* 0x008000004d00780b */ /* 0x000fe20003f6e200 */
[----:B------:R-:W-:-:S02]  /*3c50*/  @P1 FMUL R56, R56, 0.25 ;  /* 0x3e80000038381820 */ /* 0x000fc40000400000 */
[----:B------:R-:W-:Y:S02]  /*3c60*/  @P2 FMUL R77, R77, 0.25 ;  /* 0x3e8000004d4d2820 */ /* 0x000fe40000400000 */
[----:B------:R-:W-:Y:S02]  /*3c70*/  @!P5 FMUL R56, R56, 16777216 ;  /* 0x4b8000003838d820 */ /* 0x000fe40000400000 */
[----:B------:R-:W-:Y:S02]  /*3c80*/  @!P4 FMUL R108, R108, 16777216 ;  /* 0x4b8000006c6cc820 */ /* 0x000fe40000400000 */
[----:B0-----:R-:W-:Y:S02]  /*3c90*/  FFMA.FTZ R41, R41, 1.1920928955078125e-07, R16 ;  /* 0x3400000029297823 */ /* 0x001fe40000010010 */
[----:B----4-:R-:W-:Y:S01]  /*3ca0*/  FFMA.FTZ R49, R49, 1.1920928955078125e-07, R40 ;  /* 0x3400000031317823 */ /* 0x010fe20000010028 */
[----:B------:R-:W0:Y:S01]  /*3cb0*/  MUFU.RCP R50, R108 ;  /* 0x0000006c00327308 */ /* 0x000e220000001000 */
[----:B------:R-:W-:-:S02]  /*3cc0*/  @!P3 FMUL R77, R77, 16777216 ;  /* 0x4b8000004d4db820 */ /* 0x000fc40000400000 */
[C---:B--2---:R-:W-:Y:S02]  /*3cd0*/  FMUL R16, R7.reuse, R67 ;  /* 0x0000004307107220 */ /* 0x044fe40000400000 */
[C---:B------:R-:W-:Y:S02]  /*3ce0*/  FMUL R40, R7.reuse, R66 ;  /* 0x0000004207287220 */ /* 0x040fe40000400000 */
[C---:B------:R-:W-:Y:S01]  /*3cf0*/  FMUL R53, R7.reuse, R75 ;  /* 0x0000004b07357220 */ /* 0x040fe20000400000 */
[----:B------:R-:W1:Y:S01]  /*3d00*/  MUFU.RCP R56, R56 ;  /* 0x0000003800387308 */ /* 0x000e620000001000 */
[----:B------:R-:W-:Y:S02]  /*3d10*/  FMUL R55, R7, R74 ;  /* 0x0000004a07377220 */ /* 0x000fe40000400000 */
[----:B------:R-:W-:Y:S01]  /*3d20*/  IMAD.MOV.U32 R62, RZ, RZ, R63 ;  /* 0x000000ffff3e7224 */ /* 0x000fe200078e003f */
[----:B------:R-:W-:Y:S01]  /*3d30*/  F2FP.PACK_AB R53, R16, R53 ;  /* 0x000000351035723e */ /* 0x000fe200000000ff */
[----:B------:R-:W-:Y:S01]  /*3d40*/  @P1 FMUL R69, R69, 0.25 ;  /* 0x3e80000045451820 */ /* 0x000fe20000400000 */
[----:B------:R-:W-:Y:S01]  /*3d50*/  F2FP.PACK_AB R40, R40, R55 ;  /* 0x000000372828723e */ /* 0x000fe200000000ff */
[----:B------:R-:W-:Y:S01]  /*3d60*/  @P1 FMUL R68, R68, 0.25 ;  /* 0x3e80000044441820 */ /* 0x000fe20000400000 */
[----:B------:R-:W2:Y:S01]  /*3d70*/  MUFU.RCP R7, R77 ;  /* 0x0000004d00077308 */ /* 0x000ea20000001000 */
[----:B------:R-:W-:Y:S01]  /*3d80*/  @P1 FMUL R61, R61, 0.25 ;  /* 0x3e8000003d3d1820 */ /* 0x000fe20000400000 */
[C---:B------:R-:W-:Y:S01]  /*3d90*/  LOP3.LUT R55, R19.reuse, 0x20, RZ, 0x3c, !PT ;  /* 0x0000002013377812 */ /* 0x040fe200078e3cff */
[----:B------:R-:W-:Y:S01]  /*3da0*/  @P1 FMUL R60, R60, 0.25 ;  /* 0x3e8000003c3c1820 */ /* 0x000fe20000400000 */
[----:B------:R-:W-:Y:S01]  /*3db0*/  LOP3.LUT R16, R19, 0x40, RZ, 0x3c, !PT ;  /* 0x0000004013107812 */ /* 0x000fe200078e3cff */
[----:B------:R-:W-:Y:S01]  /*3dc0*/  @P2 FMUL R71, R71, 0.25 ;  /* 0x3e80000047472820 */ /* 0x000fe20000400000 */
[----:B------:R-:W-:Y:S01]  /*3dd0*/  ISETP.GE.U32.AND P1, PT, R81, 0x7f800000, PT ;  /* 0x7f8000005100780c */ /* 0x000fe20003f26070 */
[----:B------:R-:W-:-:S02]  /*3de0*/  @P2 FMUL R70, R70, 0.25 ;  /* 0x3e80000046462820 */ /* 0x000fc40000400000 */
[----:B------:R-:W-:Y:S02]  /*3df0*/  @P2 FMUL R62, R62, 0.25 ;  /* 0x3e8000003e3e2820 */ /* 0x000fe40000400000 */
[----:B------:R-:W-:Y:S01]  /*3e00*/  @P2 FMUL R76, R76, 0.25 ;  /* 0x3e8000004c4c2820 */ /* 0x000fe20000400000 */
[----:B------:R-:W-:Y:S01]  /*3e10*/  FSETP.NEU.AND P2, PT, R79, RZ, PT ;  /* 0x000000ff4f00720b */ /* 0x000fe20003f4d000 */
[----:B------:R-:W-:Y:S02]  /*3e20*/  @!P4 FMUL R65, R65, 16777216 ;  /* 0x4b8000004141c820 */ /* 0x000fe40000400000 */
[----:B------:R-:W-:Y:S02]  /*3e30*/  @!P4 FMUL R64, R64, 16777216 ;  /* 0x4b8000004040c820 */ /* 0x000fe40000400000 */
[----:B------:R-:W-:Y:S02]  /*3e40*/  @!P4 FMUL R73, R73, 16777216 ;  /* 0x4b8000004949c820 */ /* 0x000fe40000400000 */
[----:B------:R-:W-:Y:S01]  /*3e50*/  @!P4 FMUL R72, R72, 16777216 ;  /* 0x4b8000004848c820 */ /* 0x000fe20000400000 */
[----:B------:R-:W-:Y:S01]  /*3e60*/  ISETP.GE.U32.AND P4, PT, R79, 0x7f800000, PT ;  /* 0x7f8000004f00780c */ /* 0x000fe20003f86070 */
[----:B------:R-:W-:-:S02]  /*3e70*/  @!P5 FMUL R69, R69, 16777216 ;  /* 0x4b8000004545d820 */ /* 0x000fc40000400000 */
[----:B------:R-:W-:Y:S02]  /*3e80*/  @!P5 FMUL R68, R68, 16777216 ;  /* 0x4b8000004444d820 */ /* 0x000fe40000400000 */
[----:B------:R-:W-:Y:S02]  /*3e90*/  @!P5 FMUL R61, R61, 16777216 ;  /* 0x4b8000003d3dd820 */ /* 0x000fe40000400000 */
[----:B------:R-:W-:Y:S01]  /*3ea0*/  @!P5 FMUL R60, R60, 16777216 ;  /* 0x4b8000003c3cd820 */ /* 0x000fe20000400000 */
[----:B------:R-:W-:Y:S01]  /*3eb0*/  ISETP.GE.U32.AND P5, PT, R78, 0x7f800000, PT ;  /* 0x7f8000004e00780c */ /* 0x000fe20003fa6070 */
[----:B------:R-:W-:Y:S02]  /*3ec0*/  @!P3 FMUL R71, R71, 16777216 ;  /* 0x4b8000004747b820 */ /* 0x000fe40000400000 */
[----:B------:R-:W-:Y:S02]  /*3ed0*/  @!P3 FMUL R70, R70, 16777216 ;  /* 0x4b8000004646b820 */ /* 0x000fe40000400000 */
[----:B------:R-:W-:-:S02]  /*3ee0*/  @!P3 FMUL R62, R62, 16777216 ;  /* 0x4b8000003e3eb820 */ /* 0x000fc40000400000 */
[----:B------:R-:W-:Y:S01]  /*3ef0*/  @!P3 FMUL R76, R76, 16777216 ;  /* 0x4b8000004c4cb820 */ /* 0x000fe20000400000 */
[----:B------:R-:W-:Y:S01]  /*3f00*/  ISETP.GE.U32.AND P3, PT, R80, 0x7f800000, PT ;  /* 0x7f8000005000780c */ /* 0x000fe20003f66070 */
[C---:B0-----:R-:W-:Y:S02]  /*3f10*/  FMUL R51, R50.reuse, R65 ;  /* 0x0000004132337220 */ /* 0x041fe40000400000 */
[C---:B------:R-:W-:Y:S02]  /*3f20*/  FMUL R52, R50.reuse, R64 ;  /* 0x0000004032347220 */ /* 0x040fe40000400000 */
[C---:B------:R-:W-:Y:S02]  /*3f30*/  FMUL R54, R50.reuse, R73 ;  /* 0x0000004932367220 */ /* 0x040fe40000400000 */
[----:B------:R-:W-:Y:S02]  /*3f40*/  FMUL R57, R50, R72 ;  /* 0x0000004832397220 */ /* 0x000fe40000400000 */
[C---:B-1----:R-:W-:Y:S01]  /*3f50*/  FMUL R58, R56.reuse, R69 ;  /* 0x00000045383a7220 */ /* 0x042fe20000400000 */
[----:B------:R-:W-:Y:S01]  /*3f60*/  F2FP.PACK_AB R51, R51, R54 ;  /* 0x000000363333723e */ /* 0x000fe200000000ff */
[----:B------:R-:W-:Y:S01]  /*3f70*/  FMUL R59, R56, R68 ;  /* 0x00000044383b7220 */ /* 0x000fe20000400000 */
[----:B------:R-:W-:Y:S01]  /*3f80*/  F2FP.PACK_AB R52, R52, R57 ;  /* 0x000000393434723e */ /* 0x000fe200000000ff */
[C---:B------:R-:W-:Y:S01]  /*3f90*/  FMUL R63, R56.reuse, R61 ;  /* 0x0000003d383f7220 */ /* 0x040fe20000400000 */
[----:B------:R-:W-:Y:S01]  /*3fa0*/  LOP3.LUT R54, R19, 0x60, RZ, 0x3c, !PT ;  /* 0x0000006013367812 */ /* 0x000fe200078e3cff */
[----:B------:R-:W-:-:S02]  /*3fb0*/  FMUL R60, R56, R60 ;  /* 0x0000003c383c7220 */ /* 0x000fc40000400000 */
[C---:B--2---:R-:W-:Y:S01]  /*3fc0*/  FMUL R50, R7.reuse, R71 ;  /* 0x0000004707327220 */ /* 0x044fe20000400000 */
[----:B------:R-:W-:Y:S01]  /*3fd0*/  F2FP.PACK_AB R58, R58, R63 ;  /* 0x0000003f3a3a723e */ /* 0x000fe200000000ff */
[----:B------:R-:W-:Y:S01]  /*3fe0*/  FMUL R56, R7, R70 ;  /* 0x0000004607387220 */ /* 0x000fe20000400000 */
[----:B------:R-:W-:Y:S01]  /*3ff0*/  F2FP.PACK_AB R59, R59, R60 ;  /* 0x0000003c3b3b723e */ /* 0x000fe200000000ff */
[C---:B------:R-:W-:Y:S01]  /*4000*/  FMUL R61, R7.reuse, R62 ;  /* 0x0000003e073d7220 */ /* 0x040fe20000400000 */
[----:B------:R-:W-:Y:S01]  /*4010*/  MOV R62, 0x3dc6b27f ;  /* 0x3dc6b27f003e7802 */ /* 0x000fe20000000f00 */
[----:B------:R-:W-:Y:S01]  /*4020*/  FMUL R7, R7, R76 ;  /* 0x0000004c07077220 */ /* 0x000fe20000400000 */
[----:B------:R-:W-:Y:S01]  /*4030*/  STS [R19+0x80], R58 ;  /* 0x0000803a13007388 */ /* 0x000fe20000000800 */
[----:B------:R-:W-:Y:S01]  /*4040*/  FADD R48, R48, -1 ;  /* 0xbf80000030307421 */ /* 0x000fe20000000000 */
[----:B------:R-:W-:Y:S01]  /*4050*/  F2FP.PACK_AB R50, R50, R61 ;  /* 0x0000003d3232723e */ /* 0x000fe200000000ff */
[----:B------:R-:W-:Y:S01]  /*4060*/  FADD R17, R17, -1 ;  /* 0xbf80000011117421 */ /* 0x000fe20000000000 */
[----:B------:R-:W-:Y:S01]  /*4070*/  F2FP.PACK_AB R56, R56, R7 ;  /* 0x000000073838723e */ /* 0x000fe200000000ff */
[----:B------:R-:W-:Y:S01]  /*4080*/  FFMA.FTZ R7, R4, R62, -0.16845393180847167969 ;  /* 0xbe2c7f3004077423 */ /* 0x000fe2000001003e */
[----:B------:R0:W-:Y:S01]  /*4090*/  STS [R19], R59 ;  /* 0x0000003b13007388 */ /* 0x0001e20000000800 */
[----:B------:R-:W-:-:S02]  /*40a0*/  IMAD.IADD R25, R80, 0x1, -R25 ;  /* 0x0000000150197824 */ /* 0x000fc400078e0a19 */
[C---:B------:R-:W-:Y:S01]  /*40b0*/  FFMA.FTZ R7, R4.reuse, R7, 0.1716887056827545166 ;  /* 0x3e2fcf2a04077423 */ /* 0x040fe20000010007 */
[----:B------:R-:W-:Y:S01]  /*40c0*/  STS [R55+0x800], R56 ;  /* 0x0008003837007388 */ /* 0x000fe20000000800 */
[----:B------:R-:W-:Y:S02]  /*40d0*/  FADD R25, R25, -1 ;  /* 0xbf80000019197421 */ /* 0x000fe40000000000 */
[----:B------:R-:W-:Y:S01]  /*40e0*/  FFMA.FTZ R7, R4, R7, -0.17900948226451873779 ;  /* 0xbe374e4304077423 */ /* 0x000fe20000010007 */
[----:B------:R-:W-:Y:S01]  /*40f0*/  STS [R55+0x880], R50 ;  /* 0x0008803237007388 */ /* 0x000fe20000000800 */
[----:B0-----:R-:W-:Y:S02]  /*4100*/  FFMA.FTZ R19, R48, R62, -0.16845393180847167969 ;  /* 0xbe2c7f3030137423 */ /* 0x001fe4000001003e */
[----:B------:R-:W-:Y:S01]  /*4110*/  FFMA.FTZ R7, R4, R7, 0.20512372255325317383 ;  /* 0x3e520bf404077423 */ /* 0x000fe20000010007 */
[----:B------:R-:W-:Y:S01]  /*4120*/  STS [R16+0x1000], R52 ;  /* 0x0010003410007388 */ /* 0x000fe20000000800 */
[----:B------:R-:W-:-:S02]  /*4130*/  FFMA.FTZ R19, R48, R19, 0.1716887056827545166 ;  /* 0x3e2fcf2a30137423 */ /* 0x000fc40000010013 */
[----:B------:R-:W-:Y:S01]  /*4140*/  FFMA.FTZ R7, R4, R7, -0.24046532809734344482 ;  /* 0xbe763c8b04077423 */ /* 0x000fe20000010007 */
[----:B------:R0:W-:Y:S01]  /*4150*/  STS [R16+0x1080], R51 ;  /* 0x0010803310007388 */ /* 0x0001e20000000800 */
[----:B------:R-:W-:Y:S02]  /*4160*/  FFMA.FTZ R19, R48, R19, -0.17900948226451873779 ;  /* 0xbe374e4330137423 */ /* 0x000fe40000010013 */
[----:B------:R-:W-:Y:S01]  /*4170*/  FFMA.FTZ R7, R4, R7, 0.28857114911079406738 ;  /* 0x3e93bf9904077423 */ /* 0x000fe20000010007 */
[----:B------:R1:W-:Y:S01]  /*4180*/  STS [R54+0x1800], R40 ;  /* 0x0018002836007388 */ /* 0x0003e20000000800 */
[----:B------:R-:W-:Y:S02]  /*4190*/  FFMA.FTZ R19, R48, R19, 0.20512372255325317383 ;  /* 0x3e520bf430137423 */ /* 0x000fe40000010013 */
[----:B------:R-:W-:Y:S01]  /*41a0*/  FFMA.FTZ R7, R4, R7, -0.36067417263984680176 ;  /* 0xbeb8aa4904077423 */ /* 0x000fe20000010007 */
[----:B------:R-:W-:Y:S01]  /*41b0*/  STS [R54+0x1880], R53 ;  /* 0x0018803536007388 */ /* 0x000fe20000000800 */
[----:B------:R-:W-:-:S02]  /*41c0*/  FFMA.FTZ R19, R48, R19, -0.24046532809734344482 ;  /* 0xbe763c8b30137423 */ /* 0x000fc40000010013 */
[C---:B------:R-:W-:Y:S01]  /*41d0*/  FFMA.FTZ R7, R4.reuse, R7, 0.48089820146560668945 ;  /* 0x3ef6384a04077423 */ /* 0x040fe20000010007 */
[----:B------:R-:W-:Y:S01]  /*41e0*/  BAR.SYNC.DEFER_BLOCKING 0x0 ;  /* 0x0000000000007b1d */ /* 0x000fe20000010000 */
[C---:B0-----:R-:W-:Y:S02]  /*41f0*/  FFMA.FTZ R16, R17.reuse, R62, -0.16845393180847167969 ;  /* 0xbe2c7f3011107423 */ /* 0x041fe4000001003e */
[C---:B------:R-:W-:Y:S02]  /*4200*/  FFMA.FTZ R7, R4.reuse, R7, -0.72134751081466674805 ;  /* 0xbf38aa3b04077423 */ /* 0x040fe40000010007 */
[C---:B------:R-:W-:Y:S02]  /*4210*/  FFMA.FTZ R16, R17.reuse, R16, 0.1716887056827545166 ;  /* 0x3e2fcf2a11107423 */ /* 0x040fe40000010010 */
[----:B------:R-:W-:Y:S02]  /*4220*/  FMUL R7, R4, R7 ;  /* 0x0000000704077220 */ /* 0x000fe40000400000 */
[----:B------:R-:W-:-:S02]  /*4230*/  FFMA.FTZ R16, R17, R16, -0.17900948226451873779 ;  /* 0xbe374e4311107423 */ /* 0x000fc40000010010 */
[C---:B------:R-:W-:Y:S02]  /*4240*/  FMUL R7, R4.reuse, R7 ;  /* 0x0000000704077220 */ /* 0x040fe40000400000 */
[C---:B------:R-:W-:Y:S02]  /*4250*/  FFMA.FTZ R16, R17.reuse, R16, 0.20512372255325317383 ;  /* 0x3e520bf411107423 */ /* 0x040fe40000010010 */
[----:B------:R-:W-:Y:S02]  /*4260*/  FFMA.FTZ R4, R4, 1.4426950216293334961, R7 ;  /* 0x3fb8aa3b04047823 */ /* 0x000fe40000010007 */
[C---:B------:R-:W-:Y:S02]  /*4270*/  FFMA.FTZ R16, R17.reuse, R16, -0.24046532809734344482 ;  /* 0xbe763c8b11107423 */ /* 0x040fe40000010010 */
[----:B------:R-:W-:Y:S02]  /*4280*/  FFMA.FTZ R19, R48, R19, 0.28857114911079406738 ;  /* 0x3e93bf9930137423 */ /* 0x000fe40000010013 */
[----:B------:R-:W-:-:S02]  /*4290*/  FFMA.FTZ R16, R17, R16, 0.28857114911079406738 ;  /* 0x3e93bf9911107423 */ /* 0x000fc40000010010 */
[----:B-1----:R-:W-:Y:S01]  /*42a0*/  FFMA.FTZ R40, R25, R62, -0.16845393180847167969 ;  /* 0xbe2c7f3019287423 */ /* 0x002fe2000001003e */
[----:B------:R-:W0:Y:S01]  /*42b0*/  LDS R7, [R6] ;  /* 0x0000000006077984 */ /* 0x000e220000000800 */
[C---:B------:R-:W-:Y:S02]  /*42c0*/  FFMA.FTZ R19, R48.reuse, R19, -0.36067417263984680176 ;  /* 0xbeb8aa4930137423 */ /* 0x040fe40000010013 */
[----:B------:R-:W-:Y:S01]  /*42d0*/  FFMA.FTZ R16, R17, R16, -0.36067417263984680176 ;  /* 0xbeb8aa4911107423 */ /* 0x000fe20000010010 */
[----:B------:R-:W1:Y:S01]  /*42e0*/  LDS R51, [R6+0x100] ;  /* 0x0001000006337984 */ /* 0x000e620000000800 */
[----:B------:R-:W-:Y:S02]  /*42f0*/  FFMA.FTZ R40, R25, R40, 0.1716887056827545166 ;  /* 0x3e2fcf2a19287423 */ /* 0x000fe40000010028 */
[----:B------:R-:W-:Y:S01]  /*4300*/  FFMA.FTZ R19, R48, R19, 0.48089820146560668945 ;  /* 0x3ef6384a30137423 */ /* 0x000fe20000010013 */
[----:B------:R-:W2:Y:S01]  /*4310*/  LDS R53, [R6+0x200] ;  /* 0x0002000006357984 */ /* 0x000ea20000000800 */
[----:B------:R-:W-:-:S02]  /*4320*/  FFMA.FTZ R16, R17, R16, 0.48089820146560668945 ;  /* 0x3ef6384a11107423 */ /* 0x000fc40000010010 */
[----:B------:R-:W-:Y:S01]  /*4330*/  FFMA.FTZ R40, R25, R40, -0.17900948226451873779 ;  /* 0xbe374e4319287423 */ /* 0x000fe20000010028 */
[----:B------:R-:W3:Y:S01]  /*4340*/  LDS R55, [R6+0x300] ;  /* 0x0003000006377984 */ /* 0x000ee20000000800 */
[C---:B------:R-:W-:Y:S02]  /*4350*/  FFMA.FTZ R19, R48.reuse, R19, -0.72134751081466674805 ;  /* 0xbf38aa3b30137423 */ /* 0x040fe40000010013 */
[----:B------:R-:W-:Y:S01]  /*4360*/  FFMA.FTZ R16, R17, R16, -0.72134751081466674805 ;  /* 0xbf38aa3b11107423 */ /* 0x000fe20000010010 */
[----:B------:R-:W4:Y:S01]  /*4370*/  LDS R57, [R6+0x400] ;  /* 0x0004000006397984 */ /* 0x000f220000000800 */
[----:B------:R-:W-:Y:S02]  /*4380*/  FFMA.FTZ R40, R25, R40, 0.20512372255325317383 ;  /* 0x3e520bf419287423 */ /* 0x000fe40000010028 */
[----:B------:R-:W-:Y:S01]  /*4390*/  FMUL R19, R48, R19 ;  /* 0x0000001330137220 */ /* 0x000fe20000400000 */
[----:B------:R-:W5:Y:S01]  /*43a0*/  LDS R59, [R6+0x500] ;  /* 0x00050000063b7984 */ /* 0x000f620000000800 */
[----:B------:R-:W-:-:S02]  /*43b0*/  FMUL R16, R17, R16 ;  /* 0x0000001011107220 */ /* 0x000fc40000400000 */
[----:B------:R-:W-:Y:S01]  /*43c0*/  FADD R3, R3, R4 ;  /* 0x0000000403037221 */ /* 0x000fe20000000000 */
[----:B------:R-:W5:Y:S01]  /*43d0*/  LDS R61, [R6+0x600] ;  /* 0x00060000063d7984 */ /* 0x000f620000000800 */
[----:B------:R-:W-:Y:S02]  /*43e0*/  FFMA.FTZ R40, R25, R40, -0.24046532809734344482 ;  /* 0xbe763c8b19287423 */ /* 0x000fe40000010028 */
[----:B------:R-:W-:Y:S01]  /*43f0*/  @P4 IMAD.MOV.U32 R4, RZ, RZ, 0x7f800000 ;  /* 0x7f800000ff044424 */ /* 0x000fe200078e00ff */
[----:B------:R0:W5:Y:S01]  /*4400*/  LDS R63, [R6+0x700] ;  /* 0x00070000063f7984 */ /* 0x0001620000000800 */
[----:B------:R-:W-:Y:S02]  /*4410*/  FMUL R19, R48, R19 ;  /* 0x0000001330137220 */ /* 0x000fe40000400000 */
[----:B------:R-:W-:Y:S02]  /*4420*/  FMUL R16, R17, R16 ;  /* 0x0000001011107220 */ /* 0x000fe40000400000 */
[----:B------:R-:W-:-:S02]  /*4430*/  FFMA.FTZ R40, R25, R40, 0.28857114911079406738 ;  /* 0x3e93bf9919287423 */ /* 0x000fc40000010028 */
[----:B------:R-:W-:Y:S01]  /*4440*/  @P4 FFMA.FTZ R3, R79, R4, +INF ;  /* 0x7f8000004f034423 */ /* 0x000fe20000010004 */
[----:B------:R-:W-:Y:S01]  /*4450*/  @P1 MOV R4, 0x7f800000 ;  /* 0x7f80000000041802 */ /* 0x000fe20000000f00 */
[----:B------:R-:W-:Y:S01]  /*4460*/  FFMA.FTZ R48, R48, 1.4426950216293334961, R19 ;  /* 0x3fb8aa3b30307823 */ /* 0x000fe20000010013 */
[----:B------:R-:W-:Y:S01]  /*4470*/  @P5 MOV R19, 0x7f800000 ;  /* 0x7f80000000135802 */ /* 0x000fe20000000f00 */
[----:B------:R-:W-:Y:S01]  /*4480*/  FFMA.FTZ R17, R17, 1.4426950216293334961, R16 ;  /* 0x3fb8aa3b11117823 */ /* 0x000fe20000010010 */
[----:B0-----:R-:W-:Y:S01]  /*4490*/  STG.E.U16 [R30.64], R7 ;  /* 0x000000071e007986 */ /* 0x001fe2000c101504 */
[----:B------:R-:W-:Y:S01]  /*44a0*/  FFMA.FTZ R40, R25, R40, -0.36067417263984680176 ;  /* 0xbeb8aa4919287423 */ /* 0x000fe20000010028 */
[----:B------:R-:W-:Y:S01]  /*44b0*/  FSETP.NEU.AND P4, PT, R78, RZ, PT ;  /* 0x000000ff4e00720b */ /* 0x000fe20003f8d000 */
[----:B------:R-:W-:Y:S01]  /*44c0*/  FADD R48, R49, R48 ;  /* 0x0000003031307221 */ /* 0x000fe20000000000 */
[----:B-1----:R-:W-:Y:S01]  /*44d0*/  STG.E.U16 [R28.64], R51 ;  /* 0x000000331c007986 */ /* 0x002fe2000c101504 */
[----:B------:R-:W-:Y:S01]  /*44e0*/  @P1 FFMA.FTZ R48, R81, R4, +INF ;  /* 0x7f80000051301423 */ /* 0x000fe20000010004 */
[----:B------:R-:W-:Y:S01]  /*44f0*/  PRMT R4, R7, 0x7632, R4 ;  /* 0x0000763207047816 */ /* 0x000fe20000000004 */
[----:B------:R-:W-:Y:S01]  /*4500*/  FADD R17, R18, R17 ;  /* 0x0000001112117221 */ /* 0x000fe20000000000 */
[----:B--2---:R-:W-:Y:S01]  /*4510*/  STG.E.U16 [R26.64], R53 ;  /* 0x000000351a007986 */ /* 0x004fe2000c101504 */
[----:B------:R-:W-:Y:S01]  /*4520*/  FFMA.FTZ R40, R25, R40, 0.48089820146560668945 ;  /* 0x3ef6384a19287423 */ /* 0x000fe20000010028 */
[----:B------:R-:W-:Y:S01]  /*4530*/  PRMT R6, R51, 0x7632, R6 ;  /* 0x0000763233067816 */ /* 0x000fe20000000006 */
[----:B------:R-:W-:Y:S01]  /*4540*/  @P5 FFMA.FTZ R17, R78, R19, +INF ;  /* 0x7f8000004e115423 */ /* 0x000fe20000010013 */
[----:B---3--:R-:W-:Y:S01]  /*4550*/  STG.E.U16 [R32.64], R55 ;  /* 0x0000003720007986 */ /* 0x008fe2000c101504 */
[----:B------:R-:W-:Y:S01]  /*4560*/  PRMT R19, R53, 0x7632, R19 ;  /* 0x0000763235137816 */ /* 0x000fe20000000013 */
[----:B------:R-:W-:Y:S01]  /*4570*/  FFMA.FTZ R40, R25, R40, -0.72134751081466674805 ;  /* 0xbf38aa3b19287423 */ /* 0x000fe20000010028 */
[----:B------:R-:W-:Y:S01]  /*4580*/  FSETP.NEU.AND P5, PT, R80, RZ, PT ;  /* 0x000000ff5000720b */ /* 0x000fe20003fad000 */
[----:B----4-:R0:W-:Y:S01]  /*4590*/  STG.E.U16 [R14.64], R57 ;  /* 0x000000390e007986 */ /* 0x0101e2000c101504 */
[----:B------:R-:W-:Y:S01]  /*45a0*/  FSEL R17, R17, -INF , P4 ;  /* 0xff80000011117808 */ /* 0x000fe20002000000 */
[----:B------:R-:W-:-:S02]  /*45b0*/  FMUL R40, R25, R40 ;  /* 0x0000002819287220 */ /* 0x000fc40000400000 */
[----:B-----5:R1:W-:Y:S02]  /*45c0*/  STG.E.U16 [R10.64], R59 ;  /* 0x0000003b0a007986 */ /* 0x0203e4000c101504 */
[----:B------:R-:W-:Y:S02]  /*45d0*/  FMUL R40, R25, R40 ;  /* 0x0000002819287220 */ /* 0x000fe40000400000 */
[----:B------:R2:W-:Y:S01]  /*45e0*/  STG.E.U16 [R36.64], R61 ;  /* 0x0000003d24007986 */ /* 0x0005e2000c101504 */
[----:B------:R-:W-:Y:S02]  /*45f0*/  FFMA R17, R17, 0.69314718246459960938, R164 ;  /* 0x3f31721811117823 */ /* 0x000fe400000000a4 */
[----:B------:R-:W-:Y:S01]  /*4600*/  FFMA.FTZ R40, R25, 1.4426950216293334961, R40 ;  /* 0x3fb8aa3b19287823 */ /* 0x000fe20000010028 */
[----:B------:R-:W-:Y:S01]  /*4610*/  STG.E.U16 [R34.64], R63 ;  /* 0x0000003f22007986 */ /* 0x000fe2000c101504 */
[----:B0-----:R-:W-:Y:S01]  /*4620*/  PRMT R57, R57, 0x7632, R57 ;  /* 0x0000763239397816 */ /* 0x001fe20000000039 */
[----:B------:R-:W-:Y:S01]  /*4630*/  @P3 IMAD.MOV.U32 R25, RZ, RZ, 0x7f800000 ;  /* 0x7f800000ff193424 */ /* 0x000fe200078e00ff */
[----:B-1----:R-:W-:Y:S01]  /*4640*/  PRMT R11, R55, 0x7632, R11 ;  /* 0x00007632370b7816 */ /* 0x002fe2000000000b */
[----:B------:R0:W-:Y:S01]  /*4650*/  STG.E.U16 [R20.64], R4 ;  /* 0x0000000414007986 */ /* 0x0001e2000c101504 */
[----:B------:R-:W-:Y:S01]  /*4660*/  PRMT R59, R59, 0x7632, R59 ;  /* 0x000076323b3b7816 */ /* 0x000fe2000000003b */
[----:B------:R-:W-:Y:S01]  /*4670*/  FADD R40, R41, R40 ;  /* 0x0000002829287221 */ /* 0x000fe20000000000 */
[----:B--2---:R-:W-:Y:S01]  /*4680*/  PRMT R61, R61, 0x7632, R61 ;  /* 0x000076323d3d7816 */ /* 0x004fe2000000003d */
[----:B------:R1:W-:Y:S01]  /*4690*/  STG.E.U16 [R42.64], R6 ;  /* 0x000000062a007986 */ /* 0x0003e2000c101504 */
[----:B------:R-:W-:Y:S01]  /*46a0*/  @P3 FFMA.FTZ R40, R80, R25, +INF ;  /* 0x7f80000050283423 */ /* 0x000fe20000010019 */
[----:B------:R-:W-:-:S02]  /*46b0*/  FSETP.NEU.AND P3, PT, R81, RZ, PT ;  /* 0x000000ff5100720b */ /* 0x000fc40003f6d000 */
[----:B------:R2:W-:Y:S02]  /*46c0*/  STG.E.U16 [R38.64], R19 ;  /* 0x0000001326007986 */ /* 0x0005e4000c101504 */
[----:B------:R-:W-:Y:S02]  /*46d0*/  FSEL R40, R40, -INF , P5 ;  /* 0xff80000028287808 */ /* 0x000fe40002800000 */
[----:B------:R3:W-:Y:S01]  /*46e0*/  STG.E.U16 [R22.64], R11 ;  /* 0x0000000b16007986 */ /* 0x0007e2000c101504 */
[----:B0-----:R-:W-:Y:S02]  /*46f0*/  FSEL R4, R3, -INF , P2 ;  /* 0xff80000003047808 */ /* 0x001fe40001000000 */
[----:B------:R-:W-:Y:S01]  /*4700*/  FSEL R3, R48, -INF , P3 ;  /* 0xff80000030037808 */ /* 0x000fe20001800000 */
[----:B------:R3:W-:Y:S01]  /*4710*/  STG.E.U16 [R46.64], R57 ;  /* 0x000000392e007986 */ /* 0x0007e2000c101504 */
[----:B-1----:R-:W-:Y:S01]  /*4720*/  PRMT R6, R63, 0x7632, R6 ;  /* 0x000076323f067816 */ /* 0x002fe20000000006 */
[----:B------:R-:W-:-:S02]  /*4730*/  FFMA R16, R4, 0.69314718246459960938, R141 ;  /* 0x3f31721804107823 */ /* 0x000fc4000000008d */
[----:B------:R3:W-:Y:S01]  /*4740*/  STG.E.U16 [R44.64], R59 ;  /* 0x0000003b2c007986 */ /* 0x0007e2000c101504 */
[----:B------:R-:W-:Y:S02]  /*4750*/  FFMA R18, R40, 0.69314718246459960938, R165 ;  /* 0x3f31721828127823 */ /* 0x000fe400000000a5 */
[----:B--2---:R-:W-:Y:S01]  /*4760*/  FFMA R19, R3, 0.69314718246459960938, R168 ;  /* 0x3f31721803137823 */ /* 0x004fe200000000a8 */
[----:B------:R3:W-:Y:S04]  /*4770*/  STG.E.U16 [R8.64], R61 ;  /* 0x0000003d08007986 */ /* 0x0007e8000c101504 */
[----:B------:R3:W-:Y:S04]  /*4780*/  STG.E.U16 [R12.64], R6 ;  /* 0x000000060c007986 */ /* 0x0007e8000c101504 */
[----:B------:R-:W-:Y:S06]  /*4790*/  BAR.SYNC.DEFER_BLOCKING 0x0 ;  /* 0x0000000000007b1d */ /* 0x000fec0000010000 */
[----:B------:R3:W-:Y:S04]  /*47a0*/  STS.128 [R24.X4], R16 ;  /* 0x0000001018007388 */ /* 0x0007e80000004c00 */
[----:B------:R-:W-:Y:S06]  /*47b0*/  BAR.SYNC.DEFER_BLOCKING 0x0 ;  /* 0x0000000000007b1d */ /* 0x000fec0000010000 */
[----:B------:R-:W-:Y:S05]  /*47c0*/  @P0 EXIT ;  /* 0x000000000000094d */ /* 0x000fea0003800000 */
[----:B---3--:R-:W0:Y:S01]  /*47d0*/  LDS R5, [R5] ;  /* 0x0000000005057984 */ /* 0x008e220000000800 */
[----:B------:R-:W-:Y:S01]  /*47e0*/  IMAD R0, R0, c[0x0][0x1cc], RZ ;  /* 0x0000730000007a24 */ /* 0x000fe200078e02ff */
[C---:B------:R-:W-:Y:S01]  /*47f0*/  SHF.L.U32 R4, R2.reuse, 0x2, RZ ;  /* 0x0000000202047819 */ /* 0x040fe200000006ff */
[----:B------:R-:W-:-:S04]  /*4800*/  IMAD.HI R7, R2, 0x4, RZ ;  /* 0x0000000402077827 */ /* 0x000fc800078e02ff */
[C---:B------:R-:W-:Y:S02]  /*4810*/  IMAD.SHL.U32 R3, R0.reuse, 0x4, RZ ;  /* 0x0000000400037824 */ /* 0x040fe400078e00ff */
[----:B------:R-:W-:-:S03]  /*4820*/  IMAD.HI R0, R0, 0x4, RZ ;  /* 0x0000000400007827 */ /* 0x000fc600078e02ff */
[----:B------:R-:W-:-:S04]  /*4830*/  IADD3 R2, P0, P1, R4, c[0x0][0x180], R3 ;  /* 0x0000600004027a10 */ /* 0x000fc8000791e003 */
[----:B------:R-:W-:-:S05]  /*4840*/  IADD3.X R3, R7, c[0x0][0x184], R0, P0, P1 ;  /* 0x0000610007037a10 */ /* 0x000fca00007e2400 */
[----:B0-----:R-:W-:Y:S01]  /*4850*/  STG.E [R2.64], R5 ;  /* 0x0000000502007986 */ /* 0x001fe2000c101904 */
[----:B------:R-:W-:Y:S05]  /*4860*/  EXIT ;  /* 0x000000000000794d */ /* 0x000fea0003800000 */
.L_x_2:
[----:B------:R-:W-:-:S00]  /*4870*/  BRA `(.L_x_2) ;  /* 0xfffffff000007947 */ /* 0x000fc0000383ffff */
[----:B------:R-:W-:-:S00]  /*4880*/  NOP ;  /* 0x0000000000007918 */ /* 0x000fc00000000000 */
[----:B------:R-:W-:-:S00]  /*4890*/  NOP ;  /* 0x0000000000007918 */ /* 0x000fc00000000000 */
[----:B------:R-:W-:-:S00]  /*48a0*/  NOP ;  /* 0x0000000000007918 */ /* 0x000fc00000000000 */
[----:B------:R-:W-:-:S00]  /*48b0*/  NOP ;  /* 0x0000000000007918 */ /* 0x000fc00000000000 */
[----:B------:R-:W-:-:S00]  /*48c0*/  NOP ;  /* 0x0000000000007918 */ /* 0x000fc00000000000 */
[----:B------:R-:W-:-:S00]  /*48d0*/  NOP ;  /* 0x0000000000007918 */ /* 0x000fc00000000000 */
[----:B------:R-:W-:-:S00]  /*48e0*/  NOP ;  /* 0x0000000000007918 */ /* 0x000fc00000000000 */
[----:B------:R-:W-:-:S00]  /*48f0*/  NOP ;  /* 0x0000000000007918 */ /* 0x000fc00000000000 */
.L_x_3:


//--------------------- .nv.global.init           --------------------------
	.section	.nv.global.init,"aw",@progbits
.nv.global.init:
	.type		_$_str,@object
	.size		_$_str,(.L_0 - _$_str)
_$_str:
        /*0000*/ 	.byte	0x5f, 0x5f, 0x43, 0x55, 0x44, 0x41, 0x5f, 0x46, 0x54, 0x5a, 0x00
.L_0:


//--------------------- .nv.shared.attn_fwd       --------------------------
	.section	.nv.shared.attn_fwd,"aw",@nobits
	.sectionflags	@""
	.align	16
